	.target	sm_90a

	.elftype	@"ET_EXEC"


//--------------------- .note.nv.tkinfo           --------------------------
	.section	.note.nv.tkinfo,"",@"SHT_NOTE"
	.sectionflags	@"SHF_NOTE_NV_TKINFO"
	.tkinfo
        /*0018*/ 	.word	0x00000002
        /*0030*/ 	.string	""
        /*0030*/ 	.string	"ptxas"
        /*0030*/ 	.string	"Cuda compilation tools, release 13.0, V13.0.88"
        /*0030*/ 	.string	"Build cuda_13.0.r13.0/compiler.36424714_0"
        /*0030*/ 	.string	"-arch sm_90a -m 64 "



//--------------------- .note.nv.cuinfo           --------------------------
	.section	.note.nv.cuinfo,"",@"SHT_NOTE"
	.sectionflags	@"SHF_NOTE_NV_CUINFO"
        /*0018*/ 	.short	0x0002
        /*001a*/ 	.short	0x005a
        /*001c*/ 	.short	0x0082
	.zero		2


//--------------------- .nv.info                  --------------------------
	.section	.nv.info,"",@"SHT_CUDA_INFO"
	.align	4


	//----- nvinfo : EIATTR_REGCOUNT
	.align		4
        /*0000*/ 	.byte	0x04, 0x2f
        /*0002*/ 	.short	(.L_12 - .L_11)
	.align		4
.L_11:
        /*0004*/ 	.word	index@(_ZN7cutlass13device_kernelINS_4gemm6kernel13GemmUniversalIN4cute5tupleIJiiiiEEENS1_10collective13CollectiveMmaINS1_37MainloopSm90TmaGmmaWarpSpecializedFP8ILi7ENS5_IJNS4_1CILi1EEENSA_ILi8EEESB_EEENS1_35KernelTmaWarpSpecializedCooperativeEEENS5_IJNSA_ILi256EEESG_NSA_ILi64EEEEEENS_12float_e4m3_tENS5_IJlSB_lEEESJ_SK_NS4_8TiledMMAINS4_8MMA_AtomIJNS4_4SM904GMMA31MMA_64x256x32_F32E4M3E4M3_SS_TNILNSO_7ScaleInE1ELSQ_1EEEEEENS4_6LayoutINS5_IJNSA_ILi2EEESB_SB_EEENS5_IJSB_NSA_ILi0EEESW_EEEEENS5_IJNS4_10UnderscoreESZ_SZ_EEEEENS4_23SM90_TMA_LOAD_MULTICASTENS4_14ComposedLayoutINS4_7SwizzleILi2ELi4ELi3EEENS4_18smem_ptr_flag_bitsILi8EEENST_INS5_IJSC_SH_EEENS5_IJSH_SB_EEEEEEEvNS4_8identityENS4_13SM90_TMA_LOADES1B_vS1C_EENS_8epilogue10collective6detail29Sm90TmaWarpSpecializedAdapterINS1G_15DefaultEpilogueISJ_SK_SK_NS1F_6thread17LinearCombinationISJ_Li1EffLNS1K_9ScaleType4KindE0ELNS_15FloatRoundStyleE2ESJ_EENS1_15EpilogueDefaultEEEEEvvEEEEvNT_6ParamsE)
        /*0008*/ 	.word	0x000000a8


	//----- nvinfo : EIATTR_FRAME_SIZE
	.align		4
.L_12:
        /*000c*/ 	.byte	0x04, 0x11
        /*000e*/ 	.short	(.L_14 - .L_13)
	.align		4
.L_13:
        /*0010*/ 	.word	index@(_ZN7cutlass13device_kernelINS_4gemm6kernel13GemmUniversalIN4cute5tupleIJiiiiEEENS1_10collective13CollectiveMmaINS1_37MainloopSm90TmaGmmaWarpSpecializedFP8ILi7ENS5_IJNS4_1CILi1EEENSA_ILi8EEESB_EEENS1_35KernelTmaWarpSpecializedCooperativeEEENS5_IJNSA_ILi256EEESG_NSA_ILi64EEEEEENS_12float_e4m3_tENS5_IJlSB_lEEESJ_SK_NS4_8TiledMMAINS4_8MMA_AtomIJNS4_4SM904GMMA31MMA_64x256x32_F32E4M3E4M3_SS_TNILNSO_7ScaleInE1ELSQ_1EEEEEENS4_6LayoutINS5_IJNSA_ILi2EEESB_SB_EEENS5_IJSB_NSA_ILi0EEESW_EEEEENS5_IJNS4_10UnderscoreESZ_SZ_EEEEENS4_23SM90_TMA_LOAD_MULTICASTENS4_14ComposedLayoutINS4_7SwizzleILi2ELi4ELi3EEENS4_18smem_ptr_flag_bitsILi8EEENST_INS5_IJSC_SH_EEENS5_IJSH_SB_EEEEEEEvNS4_8identityENS4_13SM90_TMA_LOADES1B_vS1C_EENS_8epilogue10collective6detail29Sm90TmaWarpSpecializedAdapterINS1G_15DefaultEpilogueISJ_SK_SK_NS1F_6thread17LinearCombinationISJ_Li1EffLNS1K_9ScaleType4KindE0ELNS_15FloatRoundStyleE2ESJ_EENS1_15EpilogueDefaultEEEEEvvEEEEvNT_6ParamsE)
        /*0014*/ 	.word	0x00000870


	//----- nvinfo : EIATTR_MIN_STACK_SIZE
	.align		4
.L_14:
        /*0018*/ 	.byte	0x04, 0x12
        /*001a*/ 	.short	(.L_16 - .L_15)
	.align		4
.L_15:
        /*001c*/ 	.word	index@(_ZN7cutlass13device_kernelINS_4gemm6kernel13GemmUniversalIN4cute5tupleIJiiiiEEENS1_10collective13CollectiveMmaINS1_37MainloopSm90TmaGmmaWarpSpecializedFP8ILi7ENS5_IJNS4_1CILi1EEENSA_ILi8EEESB_EEENS1_35KernelTmaWarpSpecializedCooperativeEEENS5_IJNSA_ILi256EEESG_NSA_ILi64EEEEEENS_12float_e4m3_tENS5_IJlSB_lEEESJ_SK_NS4_8TiledMMAINS4_8MMA_AtomIJNS4_4SM904GMMA31MMA_64x256x32_F32E4M3E4M3_SS_TNILNSO_7ScaleInE1ELSQ_1EEEEEENS4_6LayoutINS5_IJNSA_ILi2EEESB_SB_EEENS5_IJSB_NSA_ILi0EEESW_EEEEENS5_IJNS4_10UnderscoreESZ_SZ_EEEEENS4_23SM90_TMA_LOAD_MULTICASTENS4_14ComposedLayoutINS4_7SwizzleILi2ELi4ELi3EEENS4_18smem_ptr_flag_bitsILi8EEENST_INS5_IJSC_SH_EEENS5_IJSH_SB_EEEEEEEvNS4_8identityENS4_13SM90_TMA_LOADES1B_vS1C_EENS_8epilogue10collective6detail29Sm90TmaWarpSpecializedAdapterINS1G_15DefaultEpilogueISJ_SK_SK_NS1F_6thread17LinearCombinationISJ_Li1EffLNS1K_9ScaleType4KindE0ELNS_15FloatRoundStyleE2ESJ_EENS1_15EpilogueDefaultEEEEEvvEEEEvNT_6ParamsE)
        /*0020*/ 	.word	0x00000870
.L_16:


//--------------------- .nv.compat                --------------------------
	.section	.nv.compat,"",@"SHT_CUDA_COMPAT_INFO"
	.align	4
        /*0000*/ 	.byte	0x02, 0x09, 0x01, 0x00, 0x02, 0x02, 0x04, 0x00, 0x02, 0x05, 0x05, 0x00, 0x03, 0x07, 0x01, 0x01
        /*0010*/ 	.byte	0x02, 0x03, 0x01, 0x00, 0x02, 0x06, 0x01, 0x00, 0x04, 0x0b, 0x08, 0x00, 0x00, 0x00, 0x00, 0x00
        /*0020*/ 	.byte	0x00, 0x00, 0x00, 0x00


//--------------------- .nv.info._ZN7cutlass13device_kernelINS_4gemm6kernel13GemmUniversalIN4cute5tupleIJiiiiEEENS1_10collective13CollectiveMmaINS1_37MainloopSm90TmaGmmaWarpSpecializedFP8ILi7ENS5_IJNS4_1CILi1EEENSA_ILi8EEESB_EEENS1_35KernelTmaWarpSpecializedCooperativeEEENS5_IJNSA_ILi256EEESG_NSA_ILi64EEEEEENS_12float_e4m3_tENS5_IJlSB_lEEESJ_SK_NS4_8TiledMMAINS4_8MMA_AtomIJNS4_4SM904GMMA31MMA_64x256x32_F32E4M3E4M3_SS_TNILNSO_7ScaleInE1ELSQ_1EEEEEENS4_6LayoutINS5_IJNSA_ILi2EEESB_SB_EEENS5_IJSB_NSA_ILi0EEESW_EEEEENS5_IJNS4_10UnderscoreESZ_SZ_EEEEENS4_23SM90_TMA_LOAD_MULTICASTENS4_14ComposedLayoutINS4_7SwizzleILi2ELi4ELi3EEENS4_18smem_ptr_flag_bitsILi8EEENST_INS5_IJSC_SH_EEENS5_IJSH_SB_EEEEEEEvNS4_8identityENS4_13SM90_TMA_LOADES1B_vS1C_EENS_8epilogue10collective6detail29Sm90TmaWarpSpecializedAdapterINS1G_15DefaultEpilogueISJ_SK_SK_NS1F_6thread17LinearCombinationISJ_Li1EffLNS1K_9ScaleType4KindE0ELNS_15FloatRoundStyleE2ESJ_EENS1_15EpilogueDefaultEEEEEvvEEEEvNT_6ParamsE --------------------------
	.section	.nv.info._ZN7cutlass13device_kernelINS_4gemm6kernel13GemmUniversalIN4cute5tupleIJiiiiEEENS1_10collective13CollectiveMmaINS1_37MainloopSm90TmaGmmaWarpSpecializedFP8ILi7ENS5_IJNS4_1CILi1EEENSA_ILi8EEESB_EEENS1_35KernelTmaWarpSpecializedCooperativeEEENS5_IJNSA_ILi256EEESG_NSA_ILi64EEEEEENS_12float_e4m3_tENS5_IJlSB_lEEESJ_SK_NS4_8TiledMMAINS4_8MMA_AtomIJNS4_4SM904GMMA31MMA_64x256x32_F32E4M3E4M3_SS_TNILNSO_7ScaleInE1ELSQ_1EEEEEENS4_6LayoutINS5_IJNSA_ILi2EEESB_SB_EEENS5_IJSB_NSA_ILi0EEESW_EEEEENS5_IJNS4_10UnderscoreESZ_SZ_EEEEENS4_23SM90_TMA_LOAD_MULTICASTENS4_14ComposedLayoutINS4_7SwizzleILi2ELi4ELi3EEENS4_18smem_ptr_flag_bitsILi8EEENST_INS5_IJSC_SH_EEENS5_IJSH_SB_EEEEEEEvNS4_8identityENS4_13SM90_TMA_LOADES1B_vS1C_EENS_8epilogue10collective6detail29Sm90TmaWarpSpecializedAdapterINS1G_15DefaultEpilogueISJ_SK_SK_NS1F_6thread17LinearCombinationISJ_Li1EffLNS1K_9ScaleType4KindE0ELNS_15FloatRoundStyleE2ESJ_EENS1_15EpilogueDefaultEEEEEvvEEEEvNT_6ParamsE,"",@"SHT_CUDA_INFO"
	.sectionflags	@""
	.align	4


	//----- nvinfo : EIATTR_CUDA_API_VERSION
	.align		4
        /*0000*/ 	.byte	0x04, 0x37
        /*0002*/ 	.short	(.L_18 - .L_17)
.L_17:
        /*0004*/ 	.word	0x00000082


	//----- nvinfo : EIATTR_KPARAM_INFO
	.align		4
.L_18:
        /*0008*/ 	.byte	0x04, 0x17
        /*000a*/ 	.short	(.L_20 - .L_19)
.L_19:
        /*000c*/ 	.word	0x00000000
        /*0010*/ 	.short	0x0000
        /*0012*/ 	.short	0x0070
        /*0014*/ 	.byte	0x00, 0xf0, 0x01, 0x10


	//----- nvinfo : EIATTR_SPARSE_MMA_MASK
	.align		4
.L_20:
        /*0018*/ 	.byte	0x03, 0x50
        /*001a*/ 	.short	0x0000


	//----- nvinfo : EIATTR_MAXREG_COUNT
	.align		4
        /*001c*/ 	.byte	0x03, 0x1b
        /*001e*/ 	.short	0x00a8


	//----- nvinfo : EIATTR_NUM_BARRIERS
	.align		4
        /*0020*/ 	.byte	0x02, 0x4c
        /*0022*/ 	.byte	0x01
	.zero		1


	//----- nvinfo : EIATTR_ANNOTATIONS
	.align		4
        /*0024*/ 	.byte	0x04, 0x55
        /*0026*/ 	.short	(.L_22 - .L_21)


	//   ....[0]....
.L_21:
        /*0028*/ 	.word	0x00000001
        /*002c*/ 	.byte	0xd0, 0x06, 0x00, 0x00, 0x01, 0x00, 0x00, 0x00, 0x00, 0x09, 0x00, 0x00, 0x01, 0x00, 0x00, 0x00
        /* <DEDUP_REMOVED lines=1581> */
        /*630c*/ 	.byte	0xb0, 0x55, 0x02, 0x00, 0x01, 0x00, 0x00, 0x00, 0x00, 0x56, 0x02, 0x00


	//----- nvinfo : EIATTR_MERCURY_ISA_VERSION
	.align		4
.L_22:
        /*6318*/ 	.byte	0x03, 0x5f
        /*631a*/ 	.short	0x0101


	//----- nvinfo : EIATTR_INT_WARP_WIDE_INSTR_OFFSETS
	.align		4
        /*631c*/ 	.byte	0x04, 0x31
        /*631e*/ 	.short	(.L_24 - .L_23)


	//   ....[0]....
.L_23:
        /*6320*/ 	.word	0x00000590


	//   ....[1]....
        /*6324*/ 	.word	0x000005b0


	//   ....[2]....
        /*6328*/ 	.word	0x00000700


	//----- nvinfo : EIATTR_COOP_GROUP_MASK_REGIDS
	.align		4
.L_24:
        /*632c*/ 	.byte	0x04, 0x29
        /*632e*/ 	.short	(.L_26 - .L_25)


	//   ....[0]....
.L_25:
        /*6330*/ 	.word	0xffffffff


	//   ....[1]....
        /*6334*/ 	.word	0xffffffff


	//   ....[2]....
        /*6338*/ 	.word	0xffffffff


	//   ....[3]....
        /*633c*/ 	.word	0xffffffff


	//   ....[4]....
        /*6340*/ 	.word	0xffffffff


	//   ....[5]....
        /*6344*/ 	.word	0xffffffff


	//----- nvinfo : EIATTR_COOP_GROUP_INSTR_OFFSETS
	.align		4
.L_26:
        /*6348*/ 	.byte	0x04, 0x28
        /*634a*/ 	.short	(.L_28 - .L_27)


	//   ....[0]....
.L_27:
        /*634c*/ 	.word	0x00000070


	//   ....[1]....
        /*6350*/ 	.word	0x00000080


	//   ....[2]....
        /*6354*/ 	.word	0x000001a0


	//   ....[3]....
        /*6358*/ 	.word	0x00000420


	//   ....[4]....
        /*635c*/ 	.word	0x00000810


	//   ....[5]....
        /*6360*/ 	.word	0x00002960


	//----- nvinfo : EIATTR_REG_RECONFIG
	.align		4
.L_28:
        /*6364*/ 	.byte	0x01, 0x54
	.zero		2


	//----- nvinfo : EIATTR_MBARRIER_INSTR_OFFSETS
	.align		4
        /*6368*/ 	.byte	0x04, 0x39
        /*636a*/ 	.short	(.L_30 - .L_29)


	//   ....[0]....
.L_29:
        /*636c*/ 	.word	0x00000320
        /*6370*/ 	.word	0x000000ff
        /*6374*/ 	.word	0x00000000
        /*6378*/ 	.short	0x0100
        /*637a*/ 	.byte	0x09
	.zero		1


	//   ....[1]....
        /*637c*/ 	.word	0x00000330
        /*6380*/ 	.word	0x000000ff
        /*6384*/ 	.word	0x00000038
        /*6388*/ 	.short	0x0100
        /*638a*/ 	.byte	0x09
	.zero		1


	//   ....[2]....
        /*638c*/ 	.word	0x00000340
        /*6390*/ 	.word	0x000000ff
        /*6394*/ 	.word	0x00000008
        /*6398*/ 	.short	0x0100
        /*639a*/ 	.byte	0x09
	.zero		1


	//   ....[3]....
        /*639c*/ 	.word	0x00000350
        /*63a0*/ 	.word	0x000000ff
        /*63a4*/ 	.word	0x00000040
        /*63a8*/ 	.short	0x0100
        /*63aa*/ 	.byte	0x09
	.zero		1


	//   ....[4]....
        /*63ac*/ 	.word	0x00000360
        /*63b0*/ 	.word	0x000000ff
        /*63b4*/ 	.word	0x00000010
        /*63b8*/ 	.short	0x0100
        /*63ba*/ 	.byte	0x09
	.zero		1


	//   ....[5]....
        /*63bc*/ 	.word	0x00000370
        /*63c0*/ 	.word	0x000000ff
        /*63c4*/ 	.word	0x00000048
        /*63c8*/ 	.short	0x0100
        /*63ca*/ 	.byte	0x09
	.zero		1


	//   ....[6]....
        /*63cc*/ 	.word	0x00000380
        /*63d0*/ 	.word	0x000000ff
        /*63d4*/ 	.word	0x00000018
        /*63d8*/ 	.short	0x0100
        /*63da*/ 	.byte	0x09
	.zero		1


	//   ....[7]....
        /*63dc*/ 	.word	0x00000390
        /*63e0*/ 	.word	0x000000ff
        /*63e4*/ 	.word	0x00000050
        /*63e8*/ 	.short	0x0100
        /*63ea*/ 	.byte	0x09
	.zero		1


	//   ....[8]....
        /*63ec*/ 	.word	0x000003a0
        /*63f0*/ 	.word	0x000000ff
        /*63f4*/ 	.word	0x00000020
        /*63f8*/ 	.short	0x0100
        /*63fa*/ 	.byte	0x09
	.zero		1


	//   ....[9]....
        /*63fc*/ 	.word	0x000003b0
        /*6400*/ 	.word	0x000000ff
        /*6404*/ 	.word	0x00000058
        /*6408*/ 	.short	0x0100
        /*640a*/ 	.byte	0x09
	.zero		1


	//   ....[10]....
        /*640c*/ 	.word	0x000003c0
        /*6410*/ 	.word	0x000000ff
        /*6414*/ 	.word	0x00000028
        /*6418*/ 	.short	0x0100
        /*641a*/ 	.byte	0x09
	.zero		1


	//   ....[11]....
        /*641c*/ 	.word	0x000003d0
        /*6420*/ 	.word	0x000000ff
        /*6424*/ 	.word	0x00000060
        /*6428*/ 	.short	0x0100
        /*642a*/ 	.byte	0x09
	.zero		1


	//   ....[12]....
        /*642c*/ 	.word	0x000003e0
        /*6430*/ 	.word	0x000000ff
        /*6434*/ 	.word	0x00000030
        /*6438*/ 	.short	0x0100
        /*643a*/ 	.byte	0x09
	.zero		1


	//   ....[13]....
        /*643c*/ 	.word	0x000003f0
        /*6440*/ 	.word	0x000000ff
        /*6444*/ 	.word	0x00000068
        /*6448*/ 	.short	0x0100
        /*644a*/ 	.byte	0x09
	.zero		1


	//   ....[14]....
        /*644c*/ 	.word	0x00000790
        /*6450*/ 	.word	0x000000ff
        /*6454*/ 	.word	0x00000080
        /*6458*/ 	.short	0x0100
        /*645a*/ 	.byte	0x06
	.zero		1


	//   ....[15]....
        /*645c*/ 	.word	0x000007c0
        /*6460*/ 	.word	0x000000ff
        /*6464*/ 	.word	0x00000088
        /*6468*/ 	.short	0x0100
        /*646a*/ 	.byte	0x06
	.zero		1


	//   ....[16]....
        /*646c*/ 	.word	0x00002d60
        /*6470*/ 	.word	0x000000ff
        /*6474*/ 	.word	0x00000000
        /*6478*/ 	.short	0x010a
        /*647a*/ 	.byte	0x06
	.zero		1


	//   ....[17]....
        /*647c*/ 	.word	0x00002da0
        /*6480*/ 	.word	0x000000ff
        /*6484*/ 	.word	0x00000000
        /*6488*/ 	.short	0x010a
        /*648a*/ 	.byte	0x06
	.zero		1


	//   ....[18]....
        /*648c*/ 	.word	0x00007110
        /*6490*/ 	.word	0x000000ff
        /*6494*/ 	.word	0x00000000
        /*6498*/ 	.short	0x010a
        /*649a*/ 	.byte	0x10
	.zero		1


	//   ....[19]....
        /*649c*/ 	.word	0x00007150
        /*64a0*/ 	.word	0x000000ff
        /*64a4*/ 	.word	0x00000000
        /*64a8*/ 	.short	0x010a
        /*64aa*/ 	.byte	0x10
	.zero		1


	//   ....[20]....
        /*64ac*/ 	.word	0x0000d0d0
        /*64b0*/ 	.word	0x00000002
        /*64b4*/ 	.word	0x00000000
        /*64b8*/ 	.short	0x0101
        /*64ba*/ 	.byte	0x3f
	.zero		1


	//   ....[21]....
        /*64bc*/ 	.word	0x00010bb0
        /*64c0*/ 	.word	0x00000000
        /*64c4*/ 	.word	0x00000000
        /*64c8*/ 	.short	0x0101
        /*64ca*/ 	.byte	0x3f
	.zero		1


	//   ....[22]....
        /*64cc*/ 	.word	0x00024640
        /*64d0*/ 	.word	0x00000012
        /*64d4*/ 	.word	0x00000038
        /*64d8*/ 	.short	0x010a
        /*64da*/ 	.byte	0x3f
	.zero		1


	//   ....[23]....
        /*64dc*/ 	.word	0x00024a60
        /*64e0*/ 	.word	0x00000004
        /*64e4*/ 	.word	0x00000088
        /*64e8*/ 	.short	0x0101
        /*64ea*/ 	.byte	0x3f
	.zero		1


	//   ....[24]....
        /*64ec*/ 	.word	0x00025190
        /*64f0*/ 	.word	0x00000005
        /*64f4*/ 	.word	0x00000000
        /*64f8*/ 	.short	0x010a
        /*64fa*/ 	.byte	0x3f
	.zero		1


	//   ....[25]....
        /*64fc*/ 	.word	0x00025220
        /*6500*/ 	.word	0x00000007
        /*6504*/ 	.word	0x00000000
        /*6508*/ 	.short	0x010a
        /*650a*/ 	.byte	0x3f
	.zero		1


	//   ....[26]....
        /*650c*/ 	.word	0x000252b0
        /*6510*/ 	.word	0x00000007
        /*6514*/ 	.word	0x00000000
        /*6518*/ 	.short	0x010a
        /*651a*/ 	.byte	0x3f
	.zero		1


	//   ....[27]....
        /*651c*/ 	.word	0x00025340
        /*6520*/ 	.word	0x00000007
        /*6524*/ 	.word	0x00000000
        /*6528*/ 	.short	0x010a
        /*652a*/ 	.byte	0x3f
	.zero		1


	//   ....[28]....
        /*652c*/ 	.word	0x000253d0
        /*6530*/ 	.word	0x00000007
        /*6534*/ 	.word	0x00000000
        /*6538*/ 	.short	0x010a
        /*653a*/ 	.byte	0x3f
	.zero		1


	//   ....[29]....
        /*653c*/ 	.word	0x00025460
        /*6540*/ 	.word	0x00000007
        /*6544*/ 	.word	0x00000000
        /*6548*/ 	.short	0x010a
        /*654a*/ 	.byte	0x3f
	.zero		1


	//   ....[30]....
        /*654c*/ 	.word	0x000254f0
        /*6550*/ 	.word	0x00000003
        /*6554*/ 	.word	0x00000000
        /*6558*/ 	.short	0x010a
        /*655a*/ 	.byte	0x3f
	.zero		1


	//   ....[31]....
        /*655c*/ 	.word	0x00025560
        /*6560*/ 	.word	0x00000003
        /*6564*/ 	.word	0x00000000
        /*6568*/ 	.short	0x010a
        /*656a*/ 	.byte	0x3f
	.zero		1


	//   ....[32]....
        /*656c*/ 	.word	0x000255d0
        /*6570*/ 	.word	0x00000000
        /*6574*/ 	.word	0x00000000
        /*6578*/ 	.short	0x010a
        /*657a*/ 	.byte	0x3f
	.zero		1


	//   ....[33]....
        /*657c*/ 	.word	0x000256b0
        /*6580*/ 	.word	0x00000012
        /*6584*/ 	.word	0x00000038
        /*6588*/ 	.short	0x010a
        /*658a*/ 	.byte	0x3f
	.zero		1


	//   ....[34]....
        /*658c*/ 	.word	0x00025780
        /*6590*/ 	.word	0x00000005
        /*6594*/ 	.word	0x00000000
        /*6598*/ 	.short	0x010a
        /*659a*/ 	.byte	0x3f
	.zero		1


	//   ....[35]....
        /*659c*/ 	.word	0x000257d0
        /*65a0*/ 	.word	0x00000007
        /*65a4*/ 	.word	0x00000000
        /*65a8*/ 	.short	0x010a
        /*65aa*/ 	.byte	0x3f
	.zero		1


	//   ....[36]....
        /*65ac*/ 	.word	0x00025820
        /*65b0*/ 	.word	0x00000007
        /*65b4*/ 	.word	0x00000000
        /*65b8*/ 	.short	0x010a
        /*65ba*/ 	.byte	0x3f
	.zero		1


	//   ....[37]....
        /*65bc*/ 	.word	0x00025870
        /*65c0*/ 	.word	0x00000007
        /*65c4*/ 	.word	0x00000000
        /*65c8*/ 	.short	0x010a
        /*65ca*/ 	.byte	0x3f
	.zero		1


	//   ....[38]....
        /*65cc*/ 	.word	0x000258c0
        /*65d0*/ 	.word	0x00000007
        /*65d4*/ 	.word	0x00000000
        /*65d8*/ 	.short	0x010a
        /*65da*/ 	.byte	0x3f
	.zero		1


	//   ....[39]....
        /*65dc*/ 	.word	0x00025910
        /*65e0*/ 	.word	0x00000007
        /*65e4*/ 	.word	0x00000000
        /*65e8*/ 	.short	0x010a
        /*65ea*/ 	.byte	0x3f
	.zero		1


	//----- nvinfo : EIATTR_NUM_MBARRIERS
	.align		4
.L_30:
        /*65ec*/ 	.byte	0x03, 0x38
        /*65ee*/ 	.short	0x0010


	//----- nvinfo : EIATTR_EXIT_INSTR_OFFSETS
	.align		4
        /*65f0*/ 	.byte	0x04, 0x1c
        /*65f2*/ 	.short	(.L_32 - .L_31)


	//   ....[0]....
.L_31:
        /*65f4*/ 	.word	0x000009a0


	//   ....[1]....
        /*65f8*/ 	.word	0x00001240


	//   ....[2]....
        /*65fc*/ 	.word	0x00023d40


	//   ....[3]....
        /*6600*/ 	.word	0x000242e0


	//   ....[4]....
        /*6604*/ 	.word	0x00025540


	//----- nvinfo : EIATTR_MAX_THREADS
	.align		4
.L_32:
        /*6608*/ 	.byte	0x04, 0x05
        /*660a*/ 	.short	(.L_34 - .L_33)
.L_33:
        /*660c*/ 	.word	0x00000180
        /*6610*/ 	.word	0x00000001
        /*6614*/ 	.word	0x00000001


	//----- nvinfo : EIATTR_CRS_STACK_SIZE
	.align		4
.L_34:
        /*6618*/ 	.byte	0x04, 0x1e
        /*661a*/ 	.short	(.L_36 - .L_35)
.L_35:
        /*661c*/ 	.word	0x00000000


	//----- nvinfo : EIATTR_CBANK_PARAM_SIZE
	.align		4
.L_36:
        /*6620*/ 	.byte	0x03, 0x19
        /*6622*/ 	.short	0x0470


	//----- nvinfo : EIATTR_PARAM_CBANK
	.align		4
        /*6624*/ 	.byte	0x04, 0x0a
        /*6626*/ 	.short	(.L_38 - .L_37)
	.align		4
.L_37:
        /*6628*/ 	.word	index@(.nv.constant0._ZN7cutlass13device_kernelINS_4gemm6kernel13GemmUniversalIN4cute5tupleIJiiiiEEENS1_10collective13CollectiveMmaINS1_37MainloopSm90TmaGmmaWarpSpecializedFP8ILi7ENS5_IJNS4_1CILi1EEENSA_ILi8EEESB_EEENS1_35KernelTmaWarpSpecializedCooperativeEEENS5_IJNSA_ILi256EEESG_NSA_ILi64EEEEEENS_12float_e4m3_tENS5_IJlSB_lEEESJ_SK_NS4_8TiledMMAINS4_8MMA_AtomIJNS4_4SM904GMMA31MMA_64x256x32_F32E4M3E4M3_SS_TNILNSO_7ScaleInE1ELSQ_1EEEEEENS4_6LayoutINS5_IJNSA_ILi2EEESB_SB_EEENS5_IJSB_NSA_ILi0EEESW_EEEEENS5_IJNS4_10UnderscoreESZ_SZ_EEEEENS4_23SM90_TMA_LOAD_MULTICASTENS4_14ComposedLayoutINS4_7SwizzleILi2ELi4ELi3EEENS4_18smem_ptr_flag_bitsILi8EEENST_INS5_IJSC_SH_EEENS5_IJSH_SB_EEEEEEEvNS4_8identityENS4_13SM90_TMA_LOADES1B_vS1C_EENS_8epilogue10collective6detail29Sm90TmaWarpSpecializedAdapterINS1G_15DefaultEpilogueISJ_SK_SK_NS1F_6thread17LinearCombinationISJ_Li1EffLNS1K_9ScaleType4KindE0ELNS_15FloatRoundStyleE2ESJ_EENS1_15EpilogueDefaultEEEEEvvEEEEvNT_6ParamsE)
        /*662c*/ 	.short	0x0210
        /*662e*/ 	.short	0x0470


	//----- nvinfo : EIATTR_SW_WAR
	.align		4
.L_38:
        /*6630*/ 	.byte	0x04, 0x36
        /*6632*/ 	.short	(.L_40 - .L_39)
.L_39:
        /*6634*/ 	.word	0x00000008
.L_40:


//--------------------- .nv.callgraph             --------------------------
	.section	.nv.callgraph,"",@"SHT_CUDA_CALLGRAPH"
	.align	4
	.sectionentsize	8
	.align		4
        /*0000*/ 	.word	0x00000000
	.align		4
        /*0004*/ 	.word	0xffffffff
	.align		4
        /*0008*/ 	.word	0x00000000
	.align		4
        /*000c*/ 	.word	0xfffffffe
	.align		4
        /*0010*/ 	.word	0x00000000
	.align		4
        /*0014*/ 	.word	0xfffffffd
	.align		4
        /*0018*/ 	.word	0x00000000
	.align		4
        /*001c*/ 	.word	0xfffffffc


//--------------------- .nv.constant4             --------------------------
	.section	.nv.constant4,"a",@progbits
	.align	8
	.align		8
.nv.constant4:
        /*0000*/ 	.dword	_ZN40_INTERNAL_ae303b5c_4_k_cu_8051401d_225304cuda3std3__45__cpo5beginE
	.align		8
        /*0008*/ 	.dword	_ZN40_INTERNAL_ae303b5c_4_k_cu_8051401d_225304cuda3std3__45__cpo3endE
	.align		8
        /*0010*/ 	.dword	_ZN40_INTERNAL_ae303b5c_4_k_cu_8051401d_225304cuda3std3__45__cpo6cbeginE
	.align		8
        /*0018*/ 	.dword	_ZN40_INTERNAL_ae303b5c_4_k_cu_8051401d_225304cuda3std3__45__cpo4cendE
	.align		8
        /*0020*/ 	.dword	_ZN40_INTERNAL_ae303b5c_4_k_cu_8051401d_225304cuda3std3__442_GLOBAL__N__ae303b5c_4_k_cu_8051401d_225306ignoreE
	.align		8
        /*0028*/ 	.dword	_ZN40_INTERNAL_ae303b5c_4_k_cu_8051401d_225304cuda3std3__419piecewise_constructE
	.align		8
        /*0030*/ 	.dword	_ZN40_INTERNAL_ae303b5c_4_k_cu_8051401d_225304cuda3std3__48in_placeE
	.align		8
        /*0038*/ 	.dword	_ZN40_INTERNAL_ae303b5c_4_k_cu_8051401d_225304cuda3std6ranges3__45__cpo4swapE
	.align		8
        /*0040*/ 	.dword	_ZN40_INTERNAL_ae303b5c_4_k_cu_8051401d_225304cuda3std6ranges3__45__cpo9iter_moveE
	.align		8
        /*0048*/ 	.dword	_ZN40_INTERNAL_ae303b5c_4_k_cu_8051401d_225304cute7productE
	.align		8
        /*0050*/ 	.dword	_ZN40_INTERNAL_ae303b5c_4_k_cu_8051401d_225304cute1_E


//--------------------- .text._ZN7cutlass13device_kernelINS_4gemm6kernel13GemmUniversalIN4cute5tupleIJiiiiEEENS1_10collective13CollectiveMmaINS1_37MainloopSm90TmaGmmaWarpSpecializedFP8ILi7ENS5_IJNS4_1CILi1EEENSA_ILi8EEESB_EEENS1_35KernelTmaWarpSpecializedCooperativeEEENS5_IJNSA_ILi256EEESG_NSA_ILi64EEEEEENS_12float_e4m3_tENS5_IJlSB_lEEESJ_SK_NS4_8TiledMMAINS4_8MMA_AtomIJNS4_4SM904GMMA31MMA_64x256x32_F32E4M3E4M3_SS_TNILNSO_7ScaleInE1ELSQ_1EEEEEENS4_6LayoutINS5_IJNSA_ILi2EEESB_SB_EEENS5_IJSB_NSA_ILi0EEESW_EEEEENS5_IJNS4_10UnderscoreESZ_SZ_EEEEENS4_23SM90_TMA_LOAD_MULTICASTENS4_14ComposedLayoutINS4_7SwizzleILi2ELi4ELi3EEENS4_18smem_ptr_flag_bitsILi8EEENST_INS5_IJSC_SH_EEENS5_IJSH_SB_EEEEEEEvNS4_8identityENS4_13SM90_TMA_LOADES1B_vS1C_EENS_8epilogue10collective6detail29Sm90TmaWarpSpecializedAdapterINS1G_15DefaultEpilogueISJ_SK_SK_NS1F_6thread17LinearCombinationISJ_Li1EffLNS1K_9ScaleType4KindE0ELNS_15FloatRoundStyleE2ESJ_EENS1_15EpilogueDefaultEEEEEvvEEEEvNT_6ParamsE --------------------------
	.section	.text._ZN7cutlass13device_kernelINS_4gemm6kernel13GemmUniversalIN4cute5tupleIJiiiiEEENS1_10collective13CollectiveMmaINS1_37MainloopSm90TmaGmmaWarpSpecializedFP8ILi7ENS5_IJNS4_1CILi1EEENSA_ILi8EEESB_EEENS1_35KernelTmaWarpSpecializedCooperativeEEENS5_IJNSA_ILi256EEESG_NSA_ILi64EEEEEENS_12float_e4m3_tENS5_IJlSB_lEEESJ_SK_NS4_8TiledMMAINS4_8MMA_AtomIJNS4_4SM904GMMA31MMA_64x256x32_F32E4M3E4M3_SS_TNILNSO_7ScaleInE1ELSQ_1EEEEEENS4_6LayoutINS5_IJNSA_ILi2EEESB_SB_EEENS5_IJSB_NSA_ILi0EEESW_EEEEENS5_IJNS4_10UnderscoreESZ_SZ_EEEEENS4_23SM90_TMA_LOAD_MULTICASTENS4_14ComposedLayoutINS4_7SwizzleILi2ELi4ELi3EEENS4_18smem_ptr_flag_bitsILi8EEENST_INS5_IJSC_SH_EEENS5_IJSH_SB_EEEEEEEvNS4_8identityENS4_13SM90_TMA_LOADES1B_vS1C_EENS_8epilogue10collective6detail29Sm90TmaWarpSpecializedAdapterINS1G_15DefaultEpilogueISJ_SK_SK_NS1F_6thread17LinearCombinationISJ_Li1EffLNS1K_9ScaleType4KindE0ELNS_15FloatRoundStyleE2ESJ_EENS1_15EpilogueDefaultEEEEEvvEEEEvNT_6ParamsE,"ax",@progbits
	.align	128
.text._ZN7cutlass13device_kernelINS_4gemm6kernel13GemmUniversalIN4cute5tupleIJiiiiEEENS1_10collective13CollectiveMmaINS1_37MainloopSm90TmaGmmaWarpSpecializedFP8ILi7ENS5_IJNS4_1CILi1EEENSA_ILi8EEESB_EEENS1_35KernelTmaWarpSpecializedCooperativeEEENS5_IJNSA_ILi256EEESG_NSA_ILi64EEEEEENS_12float_e4m3_tENS5_IJlSB_lEEESJ_SK_NS4_8TiledMMAINS4_8MMA_AtomIJNS4_4SM904GMMA31MMA_64x256x32_F32E4M3E4M3_SS_TNILNSO_7ScaleInE1ELSQ_1EEEEEENS4_6LayoutINS5_IJNSA_ILi2EEESB_SB_EEENS5_IJSB_NSA_ILi0EEESW_EEEEENS5_IJNS4_10UnderscoreESZ_SZ_EEEEENS4_23SM90_TMA_LOAD_MULTICASTENS4_14ComposedLayoutINS4_7SwizzleILi2ELi4ELi3EEENS4_18smem_ptr_flag_bitsILi8EEENST_INS5_IJSC_SH_EEENS5_IJSH_SB_EEEEEEEvNS4_8identityENS4_13SM90_TMA_LOADES1B_vS1C_EENS_8epilogue10collective6detail29Sm90TmaWarpSpecializedAdapterINS1G_15DefaultEpilogueISJ_SK_SK_NS1F_6thread17LinearCombinationISJ_Li1EffLNS1K_9ScaleType4KindE0ELNS_15FloatRoundStyleE2ESJ_EENS1_15EpilogueDefaultEEEEEvvEEEEvNT_6ParamsE:
        .type           _ZN7cutlass13device_kernelINS_4gemm6kernel13GemmUniversalIN4cute5tupleIJiiiiEEENS1_10collective13CollectiveMmaINS1_37MainloopSm90TmaGmmaWarpSpecializedFP8ILi7ENS5_IJNS4_1CILi1EEENSA_ILi8EEESB_EEENS1_35KernelTmaWarpSpecializedCooperativeEEENS5_IJNSA_ILi256EEESG_NSA_ILi64EEEEEENS_12float_e4m3_tENS5_IJlSB_lEEESJ_SK_NS4_8TiledMMAINS4_8MMA_AtomIJNS4_4SM904GMMA31MMA_64x256x32_F32E4M3E4M3_SS_TNILNSO_7ScaleInE1ELSQ_1EEEEEENS4_6LayoutINS5_IJNSA_ILi2EEESB_SB_EEENS5_IJSB_NSA_ILi0EEESW_EEEEENS5_IJNS4_10UnderscoreESZ_SZ_EEEEENS4_23SM90_TMA_LOAD_MULTICASTENS4_14ComposedLayoutINS4_7SwizzleILi2ELi4ELi3EEENS4_18smem_ptr_flag_bitsILi8EEENST_INS5_IJSC_SH_EEENS5_IJSH_SB_EEEEEEEvNS4_8identityENS4_13SM90_TMA_LOADES1B_vS1C_EENS_8epilogue10collective6detail29Sm90TmaWarpSpecializedAdapterINS1G_15DefaultEpilogueISJ_SK_SK_NS1F_6thread17LinearCombinationISJ_Li1EffLNS1K_9ScaleType4KindE0ELNS_15FloatRoundStyleE2ESJ_EENS1_15EpilogueDefaultEEEEEvvEEEEvNT_6ParamsE,@function
        .size           _ZN7cutlass13device_kernelINS_4gemm6kernel13GemmUniversalIN4cute5tupleIJiiiiEEENS1_10collective13CollectiveMmaINS1_37MainloopSm90TmaGmmaWarpSpecializedFP8ILi7ENS5_IJNS4_1CILi1EEENSA_ILi8EEESB_EEENS1_35KernelTmaWarpSpecializedCooperativeEEENS5_IJNSA_ILi256EEESG_NSA_ILi64EEEEEENS_12float_e4m3_tENS5_IJlSB_lEEESJ_SK_NS4_8TiledMMAINS4_8MMA_AtomIJNS4_4SM904GMMA31MMA_64x256x32_F32E4M3E4M3_SS_TNILNSO_7ScaleInE1ELSQ_1EEEEEENS4_6LayoutINS5_IJNSA_ILi2EEESB_SB_EEENS5_IJSB_NSA_ILi0EEESW_EEEEENS5_IJNS4_10UnderscoreESZ_SZ_EEEEENS4_23SM90_TMA_LOAD_MULTICASTENS4_14ComposedLayoutINS4_7SwizzleILi2ELi4ELi3EEENS4_18smem_ptr_flag_bitsILi8EEENST_INS5_IJSC_SH_EEENS5_IJSH_SB_EEEEEEEvNS4_8identityENS4_13SM90_TMA_LOADES1B_vS1C_EENS_8epilogue10collective6detail29Sm90TmaWarpSpecializedAdapterINS1G_15DefaultEpilogueISJ_SK_SK_NS1F_6thread17LinearCombinationISJ_Li1EffLNS1K_9ScaleType4KindE0ELNS_15FloatRoundStyleE2ESJ_EENS1_15EpilogueDefaultEEEEEvvEEEEvNT_6ParamsE,(.L_x_596 - _ZN7cutlass13device_kernelINS_4gemm6kernel13GemmUniversalIN4cute5tupleIJiiiiEEENS1_10collective13CollectiveMmaINS1_37MainloopSm90TmaGmmaWarpSpecializedFP8ILi7ENS5_IJNS4_1CILi1EEENSA_ILi8EEESB_EEENS1_35KernelTmaWarpSpecializedCooperativeEEENS5_IJNSA_ILi256EEESG_NSA_ILi64EEEEEENS_12float_e4m3_tENS5_IJlSB_lEEESJ_SK_NS4_8TiledMMAINS4_8MMA_AtomIJNS4_4SM904GMMA31MMA_64x256x32_F32E4M3E4M3_SS_TNILNSO_7ScaleInE1ELSQ_1EEEEEENS4_6LayoutINS5_IJNSA_ILi2EEESB_SB_EEENS5_IJSB_NSA_ILi0EEESW_EEEEENS5_IJNS4_10UnderscoreESZ_SZ_EEEEENS4_23SM90_TMA_LOAD_MULTICASTENS4_14ComposedLayoutINS4_7SwizzleILi2ELi4ELi3EEENS4_18smem_ptr_flag_bitsILi8EEENST_INS5_IJSC_SH_EEENS5_IJSH_SB_EEEEEEEvNS4_8identityENS4_13SM90_TMA_LOADES1B_vS1C_EENS_8epilogue10collective6detail29Sm90TmaWarpSpecializedAdapterINS1G_15DefaultEpilogueISJ_SK_SK_NS1F_6thread17LinearCombinationISJ_Li1EffLNS1K_9ScaleType4KindE0ELNS_15FloatRoundStyleE2ESJ_EENS1_15EpilogueDefaultEEEEEvvEEEEvNT_6ParamsE)
        .other          _ZN7cutlass13device_kernelINS_4gemm6kernel13GemmUniversalIN4cute5tupleIJiiiiEEENS1_10collective13CollectiveMmaINS1_37MainloopSm90TmaGmmaWarpSpecializedFP8ILi7ENS5_IJNS4_1CILi1EEENSA_ILi8EEESB_EEENS1_35KernelTmaWarpSpecializedCooperativeEEENS5_IJNSA_ILi256EEESG_NSA_ILi64EEEEEENS_12float_e4m3_tENS5_IJlSB_lEEESJ_SK_NS4_8TiledMMAINS4_8MMA_AtomIJNS4_4SM904GMMA31MMA_64x256x32_F32E4M3E4M3_SS_TNILNSO_7ScaleInE1ELSQ_1EEEEEENS4_6LayoutINS5_IJNSA_ILi2EEESB_SB_EEENS5_IJSB_NSA_ILi0EEESW_EEEEENS5_IJNS4_10UnderscoreESZ_SZ_EEEEENS4_23SM90_TMA_LOAD_MULTICASTENS4_14ComposedLayoutINS4_7SwizzleILi2ELi4ELi3EEENS4_18smem_ptr_flag_bitsILi8EEENST_INS5_IJSC_SH_EEENS5_IJSH_SB_EEEEEEEvNS4_8identityENS4_13SM90_TMA_LOADES1B_vS1C_EENS_8epilogue10collective6detail29Sm90TmaWarpSpecializedAdapterINS1G_15DefaultEpilogueISJ_SK_SK_NS1F_6thread17LinearCombinationISJ_Li1EffLNS1K_9ScaleType4KindE0ELNS_15FloatRoundStyleE2ESJ_EENS1_15EpilogueDefaultEEEEEvvEEEEvNT_6ParamsE,@"STO_CUDA_ENTRY STV_DEFAULT"
_ZN7cutlass13device_kernelINS_4gemm6kernel13GemmUniversalIN4cute5tupleIJiiiiEEENS1_10collective13CollectiveMmaINS1_37MainloopSm90TmaGmmaWarpSpecializedFP8ILi7ENS5_IJNS4_1CILi1EEENSA_ILi8EEESB_EEENS1_35KernelTmaWarpSpecializedCooperativeEEENS5_IJNSA_ILi256EEESG_NSA_ILi64EEEEEENS_12float_e4m3_tENS5_IJlSB_lEEESJ_SK_NS4_8TiledMMAINS4_8MMA_AtomIJNS4_4SM904GMMA31MMA_64x256x32_F32E4M3E4M3_SS_TNILNSO_7ScaleInE1ELSQ_1EEEEEENS4_6LayoutINS5_IJNSA_ILi2EEESB_SB_EEENS5_IJSB_NSA_ILi0EEESW_EEEEENS5_IJNS4_10UnderscoreESZ_SZ_EEEEENS4_23SM90_TMA_LOAD_MULTICASTENS4_14ComposedLayoutINS4_7SwizzleILi2ELi4ELi3EEENS4_18smem_ptr_flag_bitsILi8EEENST_INS5_IJSC_SH_EEENS5_IJSH_SB_EEEEEEEvNS4_8identityENS4_13SM90_TMA_LOADES1B_vS1C_EENS_8epilogue10collective6detail29Sm90TmaWarpSpecializedAdapterINS1G_15DefaultEpilogueISJ_SK_SK_NS1F_6thread17LinearCombinationISJ_Li1EffLNS1K_9ScaleType4KindE0ELNS_15FloatRoundStyleE2ESJ_EENS1_15EpilogueDefaultEEEEEvvEEEEvNT_6ParamsE:
[----:B------:R-:W0:Y:S02]  /*0000*/  LDC R1, c[0x0][0x28] ;  /* 0x00000a00ff017b82 */ /* 0x000e240000000800 */
[----:B0-----:R-:W-:Y:S01]  /*0010*/  VIADD R1, R1, 0xfffff790 ;  /* 0xfffff79001017836 */ /* 0x001fe20000000000 */
[----:B------:R-:W0:Y:S01]  /*0020*/  S2R R5, SR_TID.X ;  /* 0x0000000000057919 */ /* 0x000e220000002100 */
[----:B------:R-:W-:Y:S01]  /*0030*/  ELECT P0, URZ, PT ;  /* 0x00000000003f782f */ /* 0x000fe20003800000 */
[----:B------:R-:W-:Y:S01]  /*0040*/  BSSY B0, `(.L_x_0) ;  /* 0x0000015000007945 */ /* 0x000fe20003800000 */
[--C-:B0-----:R-:W-:Y:S02]  /*0050*/  SHF.R.U32.HI R0, RZ, 0x5, R5.reuse ;  /* 0x00000005ff007819 */ /* 0x101fe40000011605 */
[----:B------:R-:W-:-:S03]  /*0060*/  SHF.R.U32.HI R2, RZ, 0x7, R5 ;  /* 0x00000007ff027819 */ /* 0x000fc60000011605 */
[----:B------:R-:W0:Y:S04]  /*0070*/  SHFL.IDX PT, R3, R0, RZ, 0x1f ;  /* 0x00001fff00037589 */ /* 0x000e2800000e0000 */
[----:B------:R-:W1:Y:S01]  /*0080*/  SHFL.IDX PT, R2, R2, RZ, 0x1f ;  /* 0x00001fff02027589 */ /* 0x000e6200000e0000 */
[----:B0-----:R-:W-:Y:S02]  /*0090*/  R2UR UR4, R3 ;  /* 0x00000000030472ca */ /* 0x001fe400000e0000 */
[----:B-1----:R-:W-:-:S11]  /*00a0*/  R2UR UR6, R2 ;  /* 0x00000000020672ca */ /* 0x002fd600000e0000 */
[----:B------:R-:W-:Y:S02]  /*00b0*/  USHF.R.S32.HI UR5, URZ, 0x1f, UR4 ;  /* 0x0000001f3f057899 */ /* 0x000fe40008011404 */
[----:B------:R-:W-:Y:S02]  /*00c0*/  ISETP.NE.OR P0, PT, RZ, UR4, !P0 ;  /* 0x00000004ff007c0c */ /* 0x000fe4000c705670 */
[----:B------:R-:W-:-:S04]  /*00d0*/  ULEA.HI UR5, UR5, UR4, URZ, 0x2 ;  /* 0x0000000405057291 */ /* 0x000fc8000f8f103f */
[----:B------:R-:W-:-:S04]  /*00e0*/  ULOP3.LUT UR5, UR5, 0xfffffffc, URZ, 0xc0, !UPT ;  /* 0xfffffffc05057892 */ /* 0x000fc8000f8ec03f */
[----:B------:R-:W-:-:S03]  /*00f0*/  UIADD3 UR8, UR4, -UR5, URZ ;  /* 0x8000000504087290 */ /* 0x000fc6000fffe03f */
[----:B------:R-:W-:Y:S09]  /*0100*/  @P0 BRA `(.L_x_1) ;  /* 0x0000000000200947 */ /* 0x000ff20003800000 */
[----:B------:R-:W-:Y:S02]  /*0110*/  ULDC.64 UR4, c[0x0][0x198] ;  /* 0x0000660000047ab9 */ /* 0x000fe40000000a00 */
[----:B------:R-:W-:Y:S02]  /*0120*/  UIADD3 UR10, UP0, UR4, 0xf0, URZ ;  /* 0x000000f0040a7890 */ /* 0x000fe4000ff1e03f */
[----:B------:R-:W-:Y:S02]  /*0130*/  UIADD3 UR4, UP1, UR4, 0x1f0, URZ ;  /* 0x000001f004047890 */ /* 0x000fe4000ff3e03f */
[----:B------:R-:W-:Y:S02]  /*0140*/  UIADD3.X UR11, URZ, UR5, URZ, UP0, !UPT ;  /* 0x000000053f0b7290 */ /* 0x000fe400087fe43f */
[----:B------:R-:W-:-:S07]  /*0150*/  UIADD3.X UR5, URZ, UR5, URZ, UP1, !UPT ;  /* 0x000000053f057290 */ /* 0x000fce0008ffe43f */
[----:B------:R0:W-:Y:S02]  /*0160*/  UTMACCTL.PF [UR10] ;  /* 0x000000000a0079b9 */ /* 0x0001e40008040000 */
[----:B------:R0:W-:Y:S02]  /*0170*/  UTMACCTL.PF [UR4] ;  /* 0x00000000040079b9 */ /* 0x0001e40008040000 */
[----:B0-----:R-:W-:Y:S01]  /*0180*/  NOP ;  /* 0x0000000000007918 */ /* 0x001fe20000000000 */
.L_x_1:
[----:B------:R-:W-:Y:S05]  /*0190*/  BSYNC B0 ;  /* 0x0000000000007941 */ /* 0x000fea0003800000 */
.L_x_0:
[----:B------:R-:W0:Y:S01]  /*01a0*/  SHFL.IDX PT, R3, R0, RZ, 0x1f ;  /* 0x00001fff00037589 */ /* 0x000e2200000e0000 */
[----:B------:R-:W-:Y:S01]  /*01b0*/  UISETP.NE.AND UP0, UPT, UR8, 0x3, UPT ;  /* 0x000000030800788c */ /* 0x000fe2000bf05270 */
[----:B------:R-:W-:Y:S01]  /*01c0*/  ISETP.NE.AND P2, PT, RZ, UR6, PT ;  /* 0x00000006ff007c0c */ /* 0x000fe2000bf45270 */
[----:B------:R-:W-:Y:S02]  /*01d0*/  UIADD3 UR10, UR6, -0x1, URZ ;  /* 0xffffffff060a7890 */ /* 0x000fe4000fffe03f */
[----:B------:R-:W-:Y:S02]  /*01e0*/  UISETP.EQ.OR UP0, UPT, UR8, URZ, !UP0 ;  /* 0x0000003f0800728c */ /* 0x000fe4000c702670 */
[----:B------:R-:W-:Y:S02]  /*01f0*/  UISETP.GE.U32.AND UP1, UPT, UR10, 0x2, UPT ;  /* 0x000000020a00788c */ /* 0x000fe4000bf26070 */
[----:B------:R-:W-:-:S04]  /*0200*/  UISETP.EQ.AND UP0, UPT, UR6, URZ, UP0 ;  /* 0x0000003f0600728c */ /* 0x000fc80008702270 */
[----:B------:R-:W-:-:S04]  /*0210*/  USEL UR13, URZ, 0x1, !UP0 ;  /* 0x000000013f0d7887 */ /* 0x000fc8000c000000 */
[----:B------:R-:W-:Y:S01]  /*0220*/  USEL UR13, UR13, 0x2, UP1 ;  /* 0x000000020d0d7887 */ /* 0x000fe20008800000 */
[----:B0-----:R-:W-:-:S13]  /*0230*/  ISETP.NE.AND P0, PT, R3, RZ, PT ;  /* 0x000000ff0300720c */ /* 0x001fda0003f05270 */
[----:B------:R-:W-:Y:S05]  /*0240*/  @P0 BRA `(.L_x_2) ;  /* 0x0000000000700947 */ /* 0x000fea0003800000 */
[----:B------:R-:W0:Y:S01]  /*0250*/  S2UR UR9, SR_CgaCtaId ;  /* 0x00000000000979c3 */ /* 0x000e220000008800 */
[----:B------:R-:W-:Y:S01]  /*0260*/  UMOV UR4, 0x400 ;  /* 0x0000040000047882 */ /* 0x000fe20000000000 */
[----:B------:R-:W-:Y:S01]  /*0270*/  UMOV UR5, 0x1 ;  /* 0x0000000100057882 */ /* 0x000fe20000000000 */
[----:B------:R-:W-:Y:S01]  /*0280*/  UMOV UR6, 0x10 ;  /* 0x0000001000067882 */ /* 0x000fe20000000000 */
[----:B------:R-:W-:Y:S01]  /*0290*/  ELECT P0, URZ, PT ;  /* 0x00000000003f782f */ /* 0x000fe20003800000 */
[----:B------:R-:W-:-:S04]  /*02a0*/  UIADD3 UR6, -UR6, 0x100000, URZ ;  /* 0x0010000006067890 */ /* 0x000fc8000fffe13f */
[----:B------:R-:W-:Y:S02]  /*02b0*/  USHF.L.U32 UR7, UR6, 0xb, URZ ;  /* 0x0000000b06077899 */ /* 0x000fe4000800063f */
[----:B------:R-:W-:Y:S02]  /*02c0*/  USHF.L.U32 UR6, UR6, 0x1, URZ ;  /* 0x0000000106067899 */ /* 0x000fe4000800063f */
[----:B0-----:R-:W-:Y:S02]  /*02d0*/  ULEA UR9, UR9, UR4, 0x18 ;  /* 0x0000000409097291 */ /* 0x001fe4000f8ec03f */
[----:B------:R-:W-:-:S04]  /*02e0*/  UIADD3 UR4, -UR5, 0x100000, URZ ;  /* 0x0010000005047890 */ /* 0x000fc8000fffe13f */
[----:B------:R-:W-:Y:S02]  /*02f0*/  USHF.L.U32 UR5, UR4, 0xb, URZ ;  /* 0x0000000b04057899 */ /* 0x000fe4000800063f */
[----:B------:R-:W-:Y:S01]  /*0300*/  USHF.L.U32 UR4, UR4, 0x1, URZ ;  /* 0x0000000104047899 */ /* 0x000fe2000800063f */
[----:B------:R-:W0:Y:S11]  /*0310*/  FENCE.VIEW.ASYNC.S ;  /* 0x00000000000073c6 */ /* 0x000e360000000000 */
[----:B0-----:R0:W1:Y:S01]  /*0320*/  SYNCS.EXCH.64 URZ, [UR9], UR4 ;  /* 0x00000004093f75b2 */ /* 0x0010620008000100 */
[----:B------:R0:W2:Y:S01]  /*0330*/  SYNCS.EXCH.64 URZ, [UR9+0x38], UR6 ;  /* 0x00003806093f75b2 */ /* 0x0000a20008000100 */
[----:B------:R0:W3:Y:S01]  /*0340*/  SYNCS.EXCH.64 URZ, [UR9+0x8], UR4 ;  /* 0x00000804093f75b2 */ /* 0x0000e20008000100 */
[----:B------:R0:W4:Y:S01]  /*0350*/  SYNCS.EXCH.64 URZ, [UR9+0x40], UR6 ;  /* 0x00004006093f75b2 */ /* 0x0001220008000100 */
[----:B------:R0:W0:Y:S01]  /*0360*/  SYNCS.EXCH.64 URZ, [UR9+0x10], UR4 ;  /* 0x00001004093f75b2 */ /* 0x0000220008000100 */
        /* <DEDUP_REMOVED lines=9> */
[----:B------:R-:W-:Y:S01]  /*0400*/  NOP ;  /* 0x0000000000007918 */ /* 0x000fe20000000000 */
.L_x_2:
[----:B------:R-:W-:Y:S01]  /*0410*/  SHF.R.S32.HI R4, RZ, 0x1f, R5 ;  /* 0x0000001fff047819 */ /* 0x000fe20000011405 */
[----:B------:R-:W5:Y:S01]  /*0420*/  SHFL.IDX PT, R0, R0, RZ, 0x1f ;  /* 0x00001fff00007589 */ /* 0x000f6200000e0000 */
[----:B------:R-:W-:Y:S01]  /*0430*/  ELECT P0, URZ, PT ;  /* 0x00000000003f782f */ /* 0x000fe20003800000 */
[----:B0-----:R-:W0:Y:S01]  /*0440*/  S2UR UR9, SR_CTAID.X ;  /* 0x00000000000979c3 */ /* 0x001e220000002500 */
[----:B------:R-:W-:Y:S01]  /*0450*/  LEA.HI R4, R4, R5, RZ, 0x7 ;  /* 0x0000000504047211 */ /* 0x000fe200078f38ff */
[----:B------:R-:W1:Y:S01]  /*0460*/  S2R R2, SR_CTAID.Y ;  /* 0x0000000000027919 */ /* 0x000e620000002600 */
[----:B------:R-:W-:Y:S01]  /*0470*/  SHF.R.S32.HI R6, RZ, 0x1f, R3 ;  /* 0x0000001fff067819 */ /* 0x000fe20000011403 */
[----:B------:R-:W-:Y:S01]  /*0480*/  ULDC UR4, c[0x0][0x154] ;  /* 0x0000550000047ab9 */ /* 0x000fe20000000800 */
[----:B------:R-:W-:Y:S01]  /*0490*/  LOP3.LUT R4, R4, 0xffffff80, RZ, 0xc0, !PT ;  /* 0xffffff8004047812 */ /* 0x000fe200078ec0ff */
[----:B------:R-:W-:Y:S01]  /*04a0*/  NOP ;  /* 0x0000000000007918 */ /* 0x000fe20000000000 */
[----:B------:R-:W-:Y:S01]  /*04b0*/  LEA.HI R6, R6, R3, RZ, 0x2 ;  /* 0x0000000306067211 */ /* 0x000fe200078f10ff */
[----:B------:R-:W2:Y:S01]  /*04c0*/  LDC R13, c[0x0][0x148] ;  /* 0x00005200ff0d7b82 */ /* 0x000ea20000000800 */
[----:B------:R-:W-:Y:S01]  /*04d0*/  NOP ;  /* 0x0000000000007918 */ /* 0x000fe20000000000 */
[----:B------:R-:W-:Y:S01]  /*04e0*/  IMAD.IADD R4, R5, 0x1, -R4 ;  /* 0x0000000105047824 */ /* 0x000fe200078e0a04 */
[----:B------:R-:W-:-:S04]  /*04f0*/  LOP3.LUT R6, R6, 0x3ffffffc, RZ, 0xc0, !PT ;  /* 0x3ffffffc06067812 */ /* 0x000fc800078ec0ff */
[----:B------:R-:W-:Y:S01]  /*0500*/  SHF.R.S32.HI R5, RZ, 0x1f, R4 ;  /* 0x0000001fff057819 */ /* 0x000fe20000011404 */
[----:B------:R-:W-:Y:S01]  /*0510*/  IMAD.IADD R6, R3, 0x1, -R6 ;  /* 0x0000000103067824 */ /* 0x000fe200078e0a06 */
[----:B------:R-:W3:Y:S02]  /*0520*/  LDC R8, c[0x0][0x144] ;  /* 0x00005100ff087b82 */ /* 0x000ee40000000800 */
[----:B------:R-:W-:Y:S02]  /*0530*/  LEA.HI R5, R5, R4, RZ, 0x3 ;  /* 0x0000000405057211 */ /* 0x000fe400078f18ff */
[----:B-----5:R-:W-:Y:S02]  /*0540*/  ISETP.NE.OR P0, PT, R0, RZ, !P0 ;  /* 0x000000ff0000720c */ /* 0x020fe40004705670 */
[--C-:B------:R-:W-:Y:S02]  /*0550*/  SHF.R.S32.HI R0, RZ, 0x3, R5.reuse ;  /* 0x00000003ff007819 */ /* 0x100fe40000011405 */
[----:B------:R-:W-:-:S04]  /*0560*/  SHF.R.S32.HI R5, RZ, 0x1f, R5 ;  /* 0x0000001fff057819 */ /* 0x000fc80000011405 */
[----:B------:R-:W-:-:S04]  /*0570*/  LEA.HI R5, R5, R0, RZ, 0x2 ;  /* 0x0000000005057211 */ /* 0x000fc800078f10ff */
[----:B------:R-:W-:Y:S01]  /*0580*/  LOP3.LUT R5, R5, 0xfffffffc, RZ, 0xc0, !PT ;  /* 0xfffffffc05057812 */ /* 0x000fe200078ec0ff */
[----:B------:R-:W-:Y:S01]  /*0590*/  VOTEU.ALL UP0, P0 ;  /* 0x00000000003f7886 */ /* 0x000fe20000000000 */
[----:B-1----:R-:W-:Y:S01]  /*05a0*/  I2FP.F32.U32 R7, R2 ;  /* 0x0000000200077245 */ /* 0x002fe20000201000 */
[----:B------:R-:W-:Y:S02]  /*05b0*/  VOTEU.ALL UP1, P0 ;  /* 0x00000000003f7886 */ /* 0x000fe40000020000 */
[----:B------:R-:W-:Y:S01]  /*05c0*/  IMAD.IADD R5, R0, 0x1, -R5 ;  /* 0x0000000100057824 */ /* 0x000fe200078e0a05 */
[----:B------:R-:W1:Y:S01]  /*05d0*/  @!UP0 S2UR UR7, SR_CgaCtaId ;  /* 0x00000000000789c3 */ /* 0x000e620000008800 */
[----:B0-----:R-:W-:Y:S01]  /*05e0*/  I2FP.F32.U32 R0, UR9 ;  /* 0x0000000900007c45 */ /* 0x001fe20008201000 */
[----:B------:R-:W-:Y:S01]  /*05f0*/  FMUL R9, R7, UR4 ;  /* 0x0000000407097c20 */ /* 0x000fe20008400000 */
[----:B------:R-:W-:Y:S01]  /*0600*/  IMAD R5, R6, 0x4, R5 ;  /* 0x0000000406057824 */ /* 0x000fe200078e0205 */
[----:B------:R-:W-:Y:S01]  /*0610*/  ULDC UR4, c[0x0][0x150] ;  /* 0x0000540000047ab9 */ /* 0x000fe20000000800 */
[----:B------:R-:W-:Y:S01]  /*0620*/  @!UP0 UMOV UR6, 0x400 ;  /* 0x0000040000068882 */ /* 0x000fe20000000000 */
[----:B------:R-:W-:Y:S01]  /*0630*/  FMUL R7, R0, UR4 ;  /* 0x0000000400077c20 */ /* 0x000fe20008400000 */
[----:B------:R-:W-:Y:S01]  /*0640*/  IMAD.SHL.U32 R0, R5, 0x4, RZ ;  /* 0x0000000405007824 */ /* 0x000fe200078e00ff */
[----:B------:R-:W0:Y:S01]  /*0650*/  LDC R6, c[0x0][0x140] ;  /* 0x00005000ff067b82 */ /* 0x000e220000000800 */
[----:B------:R-:W5:Y:S01]  /*0660*/  F2I.U32.TRUNC.NTZ R9, R9 ;  /* 0x0000000900097305 */ /* 0x000f62000020f000 */
[----:B------:R-:W-:-:S02]  /*0670*/  UMOV UR4, 0x20 ;  /* 0x0000002000047882 */ /* 0x000fc40000000000 */
[----:B------:R-:W-:Y:S01]  /*0680*/  LOP3.LUT R11, R5, 0xc, R0, 0x78, !PT ;  /* 0x0000000c050b7812 */ /* 0x000fe200078e7800 */
[----:B------:R-:W-:-:S04]  /*0690*/  @!UP0 UIADD3 UR4, -UR4, 0x100000, URZ ;  /* 0x0010000004048890 */ /* 0x000fc8000fffe13f */
[----:B------:R-:W-:Y:S02]  /*06a0*/  @!UP0 USHF.L.U32 UR5, UR4, 0xb, URZ ;  /* 0x0000000b04058899 */ /* 0x000fe4000800063f */
[----:B------:R-:W-:Y:S01]  /*06b0*/  @!UP0 USHF.L.U32 UR4, UR4, 0x1, URZ ;  /* 0x0000000104048899 */ /* 0x000fe2000800063f */
[----:B------:R-:W4:Y:S01]  /*06c0*/  F2I.U32.TRUNC.NTZ R7, R7 ;  /* 0x0000000700077305 */ /* 0x000f22000020f000 */
[----:B------:R0:W-:Y:S01]  /*06d0*/  STL [R1+0x454], R11 ;  /* 0x0004540b01007387 */ /* 0x0001e20000100800 */
[----:B-----5:R-:W-:Y:S01]  /*06e0*/  IMAD.MOV R14, RZ, RZ, -R9 ;  /* 0x000000ffff0e7224 */ /* 0x020fe200078e0a09 */
[----:B-1----:R-:W-:Y:S01]  /*06f0*/  @!UP0 ULEA UR6, UR7, UR6, 0x18 ;  /* 0x0000000607068291 */ /* 0x002fe2000f8ec03f */
[----:B------:R-:W-:Y:S02]  /*0700*/  VOTEU.ALL UP0, P0 ;  /* 0x00000000003f7886 */ /* 0x000fe40000000000 */
[----:B--2---:R-:W-:Y:S01]  /*0710*/  IMAD R0, R13, R14, R2 ;  /* 0x0000000e0d007224 */ /* 0x004fe200078e0202 */
[----:B------:R-:W-:-:S02]  /*0720*/  LOP3.LUT P0, RZ, R4, 0x7, RZ, 0xc0, !PT ;  /* 0x0000000704ff7812 */ /* 0x000fc4000780c0ff */
[----:B0-----:R-:W-:Y:S01]  /*0730*/  ISETP.EQ.U32.AND P3, PT, R6, 0x1, PT ;  /* 0x000000010600780c */ /* 0x001fe20003f62070 */
[----:B----4-:R-:W-:Y:S01]  /*0740*/  IMAD.MOV R7, RZ, RZ, -R7 ;  /* 0x000000ffff077224 */ /* 0x010fe200078e0a07 */
[----:B------:R-:W-:Y:S02]  /*0750*/  ISETP.NE.AND P1, PT, R0, R11, PT ;  /* 0x0000000b0000720c */ /* 0x000fe40003f25270 */
[----:B------:R-:W-:Y:S01]  /*0760*/  ISETP.LT.U32.AND P0, PT, R11, 0x8, !P0 ;  /* 0x000000080b00780c */ /* 0x000fe20004701070 */
[----:B---3--:R-:W-:Y:S01]  /*0770*/  IMAD R10, R8, R7, UR9 ;  /* 0x00000009080a7e24 */ /* 0x008fe2000f8e0207 */
[----:B------:R-:W0:Y:S02]  /*0780*/  FENCE.VIEW.ASYNC.S ;  /* 0x00000000000073c6 */ /* 0x000e240000000000 */
[----:B0-----:R0:W1:Y:S02]  /*0790*/  @!UP0 SYNCS.EXCH.64 URZ, [UR6+0x80], UR4 ;  /* 0x00008004063f85b2 */ /* 0x0010640008000100 */
[----:B------:R-:W-:-:S04]  /*07a0*/  ISETP.EQ.OR P1, PT, R10, RZ, !P1 ;  /* 0x000000ff0a00720c */ /* 0x000fc80004f22670 */
[----:B------:R-:W-:Y:S01]  /*07b0*/  PLOP3.LUT P0, PT, P0, P1, PT, 0x80, 0x0 ;  /* 0x000000000000781c */ /* 0x000fe20000703070 */
[----:B------:R0:W2:Y:S01]  /*07c0*/  @!UP1 SYNCS.EXCH.64 URZ, [UR6+0x88], UR4 ;  /* 0x00008804063f95b2 */ /* 0x0000a20008000100 */
[----:B------:R-:W-:Y:S01]  /*07d0*/  NOP ;  /* 0x0000000000007918 */ /* 0x000fe20000000000 */
[----:B------:R-:W-:Y:S10]  /*07e0*/  @!P3 BRA `(.L_x_3) ;  /* 0x000000000008b947 */ /* 0x000ff40003800000 */
[----:B-12---:R-:W-:Y:S01]  /*07f0*/  UCGABAR_ARV ;  /* 0x00000000000079c7 */ /* 0x006fe20008000000 */
[----:B------:R-:W-:Y:S05]  /*0800*/  BRA `(.L_x_4) ;  /* 0x0000000000047947 */ /* 0x000fea0003800000 */
.L_x_3:
[----:B-12---:R-:W-:Y:S01]  /*0810*/  NOP ;  /* 0x0000000000007918 */ /* 0x006fe20000000000 */
.L_x_4:
[----:B------:R-:W1:Y:S01]  /*0820*/  LDC R0, c[0x0][0x65c] ;  /* 0x00019700ff007b82 */ /* 0x000e620000000800 */
[----:B------:R-:W-:Y:S02]  /*0830*/  IMAD.U32 R4, RZ, RZ, UR9 ;  /* 0x00000009ff047e24 */ /* 0x000fe4000f8e00ff */
[----:B------:R-:W-:Y:S01]  /*0840*/  IMAD.MOV.U32 R5, RZ, RZ, RZ ;  /* 0x000000ffff057224 */ /* 0x000fe200078e00ff */
[----:B-1----:R-:W-:-:S13]  /*0850*/  ISETP.NE.AND P4, PT, R0, 0x1, PT ;  /* 0x000000010000780c */ /* 0x002fda0003f85270 */
[----:B------:R-:W1:Y:S01]  /*0860*/  @P4 LDC R7, c[0x0][0x10] ;  /* 0x00000400ff074b82 */ /* 0x000e620000000800 */
[----:B------:R-:W-:Y:S02]  /*0870*/  @P4 IMAD.MOV.U32 R3, RZ, RZ, RZ ;  /* 0x000000ffff034224 */ /* 0x000fe400078e00ff */
[----:B------:R-:W-:-:S05]  /*0880*/  @P4 IMAD.MOV.U32 R11, RZ, RZ, RZ ;  /* 0x000000ffff0b4224 */ /* 0x000fca00078e00ff */
[----:B------:R-:W2:Y:S01]  /*0890*/  @!P4 LDC R9, c[0x0][0xc] ;  /* 0x00000300ff09cb82 */ /* 0x000ea20000000800 */
[----:B-1----:R-:W-:-:S04]  /*08a0*/  @P4 IMAD.WIDE.U32 R6, R7, UR9, R2 ;  /* 0x0000000907064c25 */ /* 0x002fc8000f8e0002 */
[----:B------:R-:W-:Y:S02]  /*08b0*/  @P4 IMAD.MOV.U32 R8, RZ, RZ, R6 ;  /* 0x000000ffff084224 */ /* 0x000fe400078e0006 */
[----:B------:R-:W-:Y:S02]  /*08c0*/  @P4 IMAD.IADD R15, R7, 0x1, R11 ;  /* 0x00000001070f4824 */ /* 0x000fe400078e020b */
[----:B--2---:R-:W-:-:S04]  /*08d0*/  @!P4 IMAD.WIDE.U32 R4, R2, R9, R4 ;  /* 0x000000090204c225 */ /* 0x004fc800078e0004 */
[----:B------:R-:W-:Y:S02]  /*08e0*/  @!P4 IMAD.MOV.U32 R8, RZ, RZ, R4 ;  /* 0x000000ffff08c224 */ /* 0x000fe400078e0004 */
[----:B------:R-:W-:-:S03]  /*08f0*/  @!P4 IMAD.MOV.U32 R15, RZ, RZ, R5 ;  /* 0x000000ffff0fc224 */ /* 0x000fc600078e0005 */
[----:B------:R1:W-:Y:S04]  /*0900*/  STL [R1+0x45c], R8 ;  /* 0x00045c0801007387 */ /* 0x0003e80000100800 */
[----:B------:R1:W-:Y:S01]  /*0910*/  STL [R1+0x458], R15 ;  /* 0x0004580f01007387 */ /* 0x0003e20000100800 */
[----:B------:R-:W-:Y:S05]  /*0920*/  @!P3 BRA `(.L_x_5) ;  /* 0x00000000000cb947 */ /* 0x000fea0003800000 */
[----:B------:R-:W-:Y:S01]  /*0930*/  UCGABAR_WAIT ;  /* 0x0000000000007dc7 */ /* 0x000fe20008000000 */
[----:B------:R-:W-:Y:S01]  /*0940*/  CCTL.IVALL ;  /* 0x00000000ff00798f */ /* 0x000fe20002000000 */
[----:B------:R-:W-:Y:S05]  /*0950*/  BRA `(.L_x_6) ;  /* 0x0000000000047947 */ /* 0x000fea0003800000 */
.L_x_5:
[----:B------:R-:W-:Y:S06]  /*0960*/  BAR.SYNC.DEFER_BLOCKING 0x0 ;  /* 0x0000000000007b1d */ /* 0x000fec0000010000 */
.L_x_6:
[----:B------:R-:W-:Y:S05]  /*0970*/  @!P2 BRA `(.L_x_7) ;  /* 0x0000023000f4a947 */ /* 0x000fea0003800000 */
[----:B------:R-:W-:-:S06]  /*0980*/  UISETP.GT.U32.AND UP0, UPT, UR10, 0x1, UPT ;  /* 0x000000010a00788c */ /* 0x000fcc000bf04070 */
[----:B------:R-:W-:-:S13]  /*0990*/  PLOP3.LUT P1, PT, PT, PT, UP0, 0x80, 0x0 ;  /* 0x000000000000781c */ /* 0x000fda0003f2f008 */
[----:B0-----:R-:W-:Y:S05]  /*09a0*/  @P1 EXIT ;  /* 0x000000000000194d */ /* 0x001fea0003800000 */
[----:B------:R-:W-:Y:S01]  /*09b0*/  IMAD.MOV.U32 R5, RZ, RZ, -0x1 ;  /* 0xffffffffff057424 */ /* 0x000fe200078e00ff */
[----:B------:R-:W-:Y:S01]  /*09c0*/  ULDC.64 UR4, c[0x0][0x650] ;  /* 0x0001940000047ab9 */ /* 0x000fe20000000a00 */
[----:B------:R-:W-:Y:S01]  /*09d0*/  IMAD.MOV.U32 R4, RZ, RZ, -0x1 ;  /* 0xffffffffff047424 */ /* 0x000fe200078e00ff */
[----:B------:R-:W-:Y:S01]  /*09e0*/  ISETP.GE.U32.AND P1, PT, R8, UR4, PT ;  /* 0x0000000408007c0c */ /* 0x000fe2000bf26070 */
[----:B------:R-:W-:Y:S01]  /*09f0*/  UMOV UR10, 0xffffffff ;  /* 0xffffffff000a7882 */ /* 0x000fe20000000000 */
[----:B------:R0:W-:Y:S01]  /*0a00*/  STL [R1+0x464], R5 ;  /* 0x0004640501007387 */ /* 0x0001e20000100800 */
[----:B------:R-:W-:Y:S02]  /*0a10*/  PRMT R0, RZ, 0x7610, R0 ;  /* 0x00007610ff007816 */ /* 0x000fe40000000000 */
[----:B------:R-:W-:Y:S01]  /*0a20*/  ISETP.GE.U32.AND.EX P1, PT, R15, UR5, PT, P1 ;  /* 0x000000050f007c0c */ /* 0x000fe2000bf26110 */
[----:B------:R0:W-:-:S12]  /*0a30*/  STL [R1+0x460], R4 ;  /* 0x0004600401007387 */ /* 0x0001d80000100800 */
[----:B0-----:R-:W-:Y:S05]  /*0a40*/  @P1 BRA `(.L_x_8) ;  /* 0x00000004003c1947 */ /* 0x001fea0003800000 */
[----:B------:R-:W-:Y:S01]  /*0a50*/  ULDC.64 UR14, c[0x0][0x628] ;  /* 0x00018a00000e7ab9 */ /* 0x000fe20000000a00 */
[----:B------:R-:W0:Y:S01]  /*0a60*/  LDC.64 R6, c[0x0][0x620] ;  /* 0x00018800ff067b82 */ /* 0x000e220000000a00 */
[----:B------:R-:W-:Y:S01]  /*0a70*/  ISETP.NE.U32.AND P1, PT, RZ, UR14, PT ;  /* 0x0000000eff007c0c */ /* 0x000fe2000bf25070 */
[----:B------:R-:W-:Y:S01]  /*0a80*/  ULDC UR11, c[0x0][0x630] ;  /* 0x00018c00000b7ab9 */ /* 0x000fe20000000800 */
[----:B------:R-:W-:Y:S02]  /*0a90*/  R2UR UR4, R8 ;  /* 0x00000000080472ca */ /* 0x000fe400000e0000 */
[----:B------:R-:W-:Y:S02]  /*0aa0*/  ISETP.NE.AND.EX P1, PT, RZ, UR15, PT, P1 ;  /* 0x0000000fff007c0c */ /* 0x000fe4000bf25310 */
[----:B------:R-:W-:-:S11]  /*0ab0*/  R2UR UR5, R15 ;  /* 0x000000000f0572ca */ /* 0x000fd600000e0000 */
[----:B------:R-:W-:Y:S05]  /*0ac0*/  @!P1 BRA `(.L_x_9) ;  /* 0x0000000000309947 */ /* 0x000fea0003800000 */
[----:B------:R-:W-:Y:S01]  /*0ad0*/  R2UR UR4, R8 ;  /* 0x00000000080472ca */ /* 0x000fe200000e0000 */
[----:B------:R-:W-:Y:S01]  /*0ae0*/  ULDC UR8, c[0x0][0x634] ;  /* 0x00018d0000087ab9 */ /* 0x000fe20000000800 */
[----:B------:R-:W-:-:S11]  /*0af0*/  R2UR UR10, R15 ;  /* 0x000000000f0a72ca */ /* 0x000fd600000e0000 */
[----:B------:R-:W-:-:S04]  /*0b00*/  UIADD3 UR8, UP0, UR4, UR8, URZ ;  /* 0x0000000804087290 */ /* 0x000fc8000ff1e03f */
[----:B------:R-:W-:-:S04]  /*0b10*/  UIADD3.X UR10, URZ, UR10, URZ, UP0, !UPT ;  /* 0x0000000a3f0a7290 */ /* 0x000fc800087fe43f */
[----:B------:R-:W-:-:S04]  /*0b20*/  UIMAD.WIDE.U32 UR4, UR10, UR14, URZ ;  /* 0x0000000e0a0472a5 */ /* 0x000fc8000f8e003f */
[----:B------:R-:W-:Y:S02]  /*0b30*/  UIMAD.WIDE.U32 UR6, UP0, UR8, UR15, UR4 ;  /* 0x0000000f080672a5 */ /* 0x000fe4000f800004 */
[----:B------:R-:W-:Y:S02]  /*0b40*/  UIMAD.WIDE.U32 UR4, UR8, UR14, URZ ;  /* 0x0000000e080472a5 */ /* 0x000fe4000f8e003f */
[----:B------:R-:W-:Y:S02]  /*0b50*/  UIADD3.X UR9, URZ, URZ, URZ, UP0, !UPT ;  /* 0x0000003f3f097290 */ /* 0x000fe400087fe43f */
[----:B------:R-:W-:Y:S01]  /*0b60*/  UIADD3 URZ, UP0, UR5, UR6, URZ ;  /* 0x00000006053f7290 */ /* 0x000fe2000ff1e03f */
[----:B------:R-:W-:-:S03]  /*0b70*/  UMOV UR8, UR7 ;  /* 0x0000000700087c82 */ /* 0x000fc60008000000 */
[----:B------:R-:W-:-:S12]  /*0b80*/  UIMAD.WIDE.U32.X UR4, UR10, UR15, UR8, UP0 ;  /* 0x0000000f0a0472a5 */ /* 0x000fd800080e0408 */
.L_x_9:
[----:B------:R-:W-:Y:S01]  /*0b90*/  USHF.R.U64 UR10, UR4, UR11, UR5 ;  /* 0x0000000b040a7299 */ /* 0x000fe20008001205 */
[----:B------:R-:W2:Y:S01]  /*0ba0*/  LDC.64 R22, c[0x0][0x640] ;  /* 0x00019000ff167b82 */ /* 0x000ea20000000a00 */
[----:B------:R-:W-:Y:S01]  /*0bb0*/  USHF.R.U32.HI UR4, URZ, UR11, UR5 ;  /* 0x0000000b3f047299 */ /* 0x000fe20008011605 */
[----:B------:R-:W-:Y:S02]  /*0bc0*/  IMAD.MOV.U32 R4, RZ, RZ, R8 ;  /* 0x000000ffff047224 */ /* 0x000fe400078e0008 */
[----:B------:R-:W-:Y:S01]  /*0bd0*/  IMAD R21, R13, R14, R2 ;  /* 0x0000000e0d157224 */ /* 0x000fe200078e0202 */
[----:B------:R-:W-:Y:S01]  /*0be0*/  IADD3 R3, P1, RZ, -UR10, RZ ;  /* 0x8000000aff037c10 */ /* 0x000fe2000ff3e0ff */
[----:B------:R-:W-:Y:S02]  /*0bf0*/  IMAD.MOV.U32 R13, RZ, RZ, 0x1 ;  /* 0x00000001ff0d7424 */ /* 0x000fe400078e00ff */
[----:B------:R-:W1:Y:S02]  /*0c00*/  LDC R12, c[0x0][0x618] ;  /* 0x00018600ff0c7b82 */ /* 0x000e640000000800 */
[----:B------:R-:W-:-:S04]  /*0c10*/  IMAD.X R5, RZ, RZ, ~UR4, P1 ;  /* 0x80000004ff057e24 */ /* 0x000fc800088e06ff */
[-C--:B0-----:R-:W-:Y:S02]  /*0c20*/  IMAD R0, R5, R6.reuse, RZ ;  /* 0x0000000605007224 */ /* 0x081fe400078e02ff */
[----:B------:R-:W0:Y:S01]  /*0c30*/  LDC R16, c[0x0][0x608] ;  /* 0x00018200ff107b82 */ /* 0x000e220000000800 */
[----:B------:R-:W-:Y:S02]  /*0c40*/  IMAD.MOV.U32 R5, RZ, RZ, R15 ;  /* 0x000000ffff057224 */ /* 0x000fe400078e000f */
[----:B------:R-:W-:-:S05]  /*0c50*/  IMAD.WIDE.U32 R4, R3, R6, R4 ;  /* 0x0000000603047225 */ /* 0x000fca00078e0004 */
[----:B------:R-:W3:Y:S01]  /*0c60*/  LDC R20, c[0x0][0x658] ;  /* 0x00019600ff147b82 */ /* 0x000ee20000000800 */
[----:B------:R-:W-:Y:S01]  /*0c70*/  IMAD R3, R3, R7, R0 ;  /* 0x0000000703037224 */ /* 0x000fe200078e0200 */
[----:B--2---:R-:W-:-:S03]  /*0c80*/  ISETP.NE.U32.AND P1, PT, R22, RZ, PT ;  /* 0x000000ff1600720c */ /* 0x004fc60003f25070 */
[----:B------:R-:W-:Y:S01]  /*0c90*/  IMAD.IADD R3, R5, 0x1, R3 ;  /* 0x0000000105037824 */ /* 0x000fe200078e0203 */
[----:B------:R-:W-:Y:S01]  /*0ca0*/  ISETP.NE.AND.EX P1, PT, R23, RZ, PT, P1 ;  /* 0x000000ff1700720c */ /* 0x000fe20003f25310 */
[----:B------:R-:W-:Y:S01]  /*0cb0*/  IMAD.MOV.U32 R5, RZ, RZ, -0x1 ;  /* 0xffffffffff057424 */ /* 0x000fe200078e00ff */
[----:B------:R-:W2:Y:S02]  /*0cc0*/  LDC R18, c[0x0][0x600] ;  /* 0x00018000ff127b82 */ /* 0x000ea40000000800 */
[-CC-:B-1----:R-:W-:Y:S02]  /*0cd0*/  SHF.R.U64 R8, R4, R12.reuse, R3.reuse ;  /* 0x0000000c04087219 */ /* 0x182fe40000001203 */
[----:B------:R-:W-:-:S04]  /*0ce0*/  SHF.R.U32.HI R3, RZ, R12, R3 ;  /* 0x0000000cff037219 */ /* 0x000fc80000011603 */
[----:B------:R-:W1:Y:S01]  /*0cf0*/  LDC R11, c[0x0][0x648] ;  /* 0x00019200ff0b7b82 */ /* 0x000e620000000800 */
[-CC-:B0-----:R-:W-:Y:S02]  /*0d00*/  SHF.R.U64 R19, R8, R16.reuse, R3.reuse ;  /* 0x0000001008137219 */ /* 0x181fe40000001203 */
[----:B------:R-:W-:-:S05]  /*0d10*/  SHF.R.U32.HI R3, RZ, R16, R3 ;  /* 0x00000010ff037219 */ /* 0x000fca0000011603 */
[----:B------:R-:W0:Y:S01]  /*0d20*/  LDC R15, c[0x0][0x638] ;  /* 0x00018e00ff0f7b82 */ /* 0x000e220000000800 */
[-CC-:B---3--:R-:W-:Y:S02]  /*0d30*/  SHF.R.U64 R12, R19, R20.reuse, R3.reuse ;  /* 0x00000014130c7219 */ /* 0x188fe40000001203 */
[-C--:B------:R-:W-:Y:S02]  /*0d40*/  SHF.L.U32 R0, R5, R20.reuse, RZ ;  /* 0x0000001405007219 */ /* 0x080fe400000006ff */
[----:B------:R-:W-:Y:S01]  /*0d50*/  SHF.R.U32.HI R3, RZ, R20, R3 ;  /* 0x00000014ff037219 */ /* 0x000fe20000011603 */
[----:B------:R-:W-:Y:S01]  /*0d60*/  IMAD.MOV.U32 R2, RZ, RZ, R12 ;  /* 0x000000ffff027224 */ /* 0x000fe200078e000c */
[----:B------:R-:W-:Y:S01]  /*0d70*/  LOP3.LUT R0, RZ, R0, RZ, 0x33, !PT ;  /* 0x00000000ff007212 */ /* 0x000fe200078e33ff */
[----:B------:R-:W3:Y:S01]  /*0d80*/  LDC R17, c[0x0][0x610] ;  /* 0x00018400ff117b82 */ /* 0x000ee20000000800 */
[----:B------:R-:W-:Y:S05]  /*0d90*/  @!P1 BRA `(.L_x_10) ;  /* 0x0000000000289947 */ /* 0x000fea0003800000 */
[----:B------:R-:W4:Y:S02]  /*0da0*/  LDC R7, c[0x0][0x64c] ;  /* 0x00019300ff077b82 */ /* 0x000f240000000800 */
[----:B----4-:R-:W-:-:S05]  /*0db0*/  IADD3 R7, P1, R12, R7, RZ ;  /* 0x000000070c077210 */ /* 0x010fca0007f3e0ff */
[----:B------:R-:W-:-:S04]  /*0dc0*/  IMAD.X R9, RZ, RZ, R3, P1 ;  /* 0x000000ffff097224 */ /* 0x000fc800008e0603 */
[----:B------:R-:W-:-:S04]  /*0dd0*/  IMAD.WIDE.U32 R2, R9, R22, RZ ;  /* 0x0000001609027225 */ /* 0x000fc800078e00ff */
[----:B------:R-:W-:-:S04]  /*0de0*/  IMAD.WIDE.U32 R4, P1, R7, R23, R2 ;  /* 0x0000001707047225 */ /* 0x000fc80007820002 */
[----:B------:R-:W-:-:S04]  /*0df0*/  IMAD.WIDE.U32 R2, R7, R22, RZ ;  /* 0x0000001607027225 */ /* 0x000fc800078e00ff */
[----:B------:R-:W-:Y:S01]  /*0e00*/  IMAD.X R7, RZ, RZ, RZ, P1 ;  /* 0x000000ffff077224 */ /* 0x000fe200008e06ff */
[----:B------:R-:W-:Y:S01]  /*0e10*/  IADD3 RZ, P1, R3, R4, RZ ;  /* 0x0000000403ff7210 */ /* 0x000fe20007f3e0ff */
[----:B------:R-:W-:-:S04]  /*0e20*/  IMAD.MOV.U32 R6, RZ, RZ, R5 ;  /* 0x000000ffff067224 */ /* 0x000fc800078e0005 */
[----:B------:R-:W-:-:S08]  /*0e30*/  IMAD.WIDE.U32.X R2, R9, R23, R6, P1 ;  /* 0x0000001709027225 */ /* 0x000fd000008e0406 */
.L_x_10:
[----:B-1----:R-:W-:Y:S01]  /*0e40*/  SHF.R.U64 R4, R2, R11, R3 ;  /* 0x0000000b02047219 */ /* 0x002fe20000001203 */
[----:B--2---:R-:W-:Y:S01]  /*0e50*/  VIADD R5, R18, 0xffffffff ;  /* 0xffffffff12057836 */ /* 0x004fe20000000000 */
[----:B------:R-:W-:Y:S02]  /*0e60*/  SHF.L.U32 R2, R13, R20, RZ ;  /* 0x000000140d027219 */ /* 0x000fe400000006ff */
[----:B------:R-:W-:Y:S01]  /*0e70*/  LOP3.LUT R3, R19, R0, RZ, 0xc0, !PT ;  /* 0x0000000013037212 */ /* 0x000fe200078ec0ff */
[----:B------:R-:W-:Y:S01]  /*0e80*/  IMAD.MOV R6, RZ, RZ, -R4 ;  /* 0x000000ffff067224 */ /* 0x000fe200078e0a04 */
[----:B------:R-:W-:Y:S02]  /*0e90*/  SEL R0, R10, R21, !P4 ;  /* 0x000000150a007207 */ /* 0x000fe40006000000 */
[----:B------:R-:W-:Y:S01]  /*0ea0*/  LOP3.LUT R5, R8, R5, RZ, 0xc0, !PT ;  /* 0x0000000508057212 */ /* 0x000fe200078ec0ff */
[----:B------:R-:W-:Y:S02]  /*0eb0*/  IMAD R7, R2, R4, R3 ;  /* 0x0000000402077224 */ /* 0x000fe400078e0203 */
[----:B0-----:R-:W-:-:S02]  /*0ec0*/  IMAD R3, R6, R15, R12 ;  /* 0x0000000f06037224 */ /* 0x001fc400078e020c */
[----:B---3--:R-:W-:Y:S02]  /*0ed0*/  IMAD R2, R7, R17, R0 ;  /* 0x0000001107027224 */ /* 0x008fe400078e0200 */
[----:B------:R-:W-:Y:S02]  /*0ee0*/  IMAD R3, R3, R18, R5 ;  /* 0x0000001203037224 */ /* 0x000fe400078e0205 */
[----:B------:R-:W-:-:S03]  /*0ef0*/  IMAD.MOV.U32 R0, RZ, RZ, 0x1 ;  /* 0x00000001ff007424 */ /* 0x000fc600078e00ff */
[----:B------:R-:W-:Y:S02]  /*0f00*/  SEL R4, R3, R2, !P4 ;  /* 0x0000000203047207 */ /* 0x000fe40006000000 */
[----:B------:R-:W-:-:S03]  /*0f10*/  SEL R2, R2, R3, !P4 ;  /* 0x0000000302027207 */ /* 0x000fc60006000000 */
[----:B------:R0:W-:Y:S04]  /*0f20*/  STL [R1+0x460], R4 ;  /* 0x0004600401007387 */ /* 0x0001e80000100800 */
[----:B------:R0:W-:Y:S02]  /*0f30*/  STL [R1+0x464], R2 ;  /* 0x0004640201007387 */ /* 0x0001e40000100800 */
.L_x_8:
[----:B------:R-:W-:-:S08]  /*0f40*/  NOP ;  /* 0x0000000000007918 */ /* 0x000fd00000000000 */
[----:B------:R-:W2:Y:S02]  /*0f50*/  USETMAXREG.TRY_ALLOC.CTAPOOL UP0, 0xf0 ;  /* 0x000000f0000079c8 */ /* 0x000ea40008000600 */
[----:B--2---:R-:W-:-:S13]  /*0f60*/  PLOP3.LUT P1, PT, PT, PT, UP0, 0x80, 0x0 ;  /* 0x000000000000781c */ /* 0x004fda0003f2f008 */
[----:B------:R-:W-:Y:S05]  /*0f70*/  @!P1 BRA `(.L_x_8) ;  /* 0xfffffffc00f09947 */ /* 0x000fea000383ffff */
[----:B------:R-:W-:Y:S01]  /*0f80*/  ULDC.64 UR4, c[0x0][0x598] ;  /* 0x0001660000047ab9 */ /* 0x000fe20000000a00 */
[----:B------:R-:W-:Y:S01]  /*0f90*/  ULDC.64 UR14, c[0x0][0x208] ;  /* 0x00008200000e7ab9 */ /* 0x000fe20000000a00 */
[----:B------:R-:W-:-:S04]  /*0fa0*/  ISETP.NE.U32.AND P1, PT, RZ, UR4, PT ;  /* 0x00000004ff007c0c */ /* 0x000fc8000bf25070 */
[----:B------:R-:W-:-:S13]  /*0fb0*/  ISETP.NE.AND.EX P1, PT, RZ, UR5, PT, P1 ;  /* 0x00000005ff007c0c */ /* 0x000fda000bf25310 */
[----:B------:R-:W-:Y:S05]  /*0fc0*/  @!P1 BRA `(.L_x_11) ;  /* 0x0000000000209947 */ /* 0x000fea0003800000 */
[----:B0-----:R-:W0:Y:S02]  /*0fd0*/  LDC.64 R2, c[0x0][0x598] ;  /* 0x00016600ff027b82 */ /* 0x001e240000000a00 */
[----:B0-----:R-:W2:Y:S02]  /*0fe0*/  LDG.E.64 R2, desc[UR14][R2.64] ;  /* 0x0000000e02027981 */ /* 0x001ea4000c1e1b00 */
[----:B--2---:R-:W-:-:S04]  /*0ff0*/  ISETP.NE.U32.AND P1, PT, R2, RZ, PT ;  /* 0x000000ff0200720c */ /* 0x004fc80003f25070 */
[----:B------:R-:W-:-:S13]  /*1000*/  ISETP.NE.AND.EX P1, PT, R3, RZ, PT, P1 ;  /* 0x000000ff0300720c */ /* 0x000fda0003f25310 */
[----:B------:R-:W-:Y:S05]  /*1010*/  @!P1 BRA `(.L_x_11) ;  /* 0x00000000000c9947 */ /* 0x000fea0003800000 */
[----:B------:R-:W2:Y:S02]  /*1020*/  LD.E R2, desc[UR14][R2.64] ;  /* 0x0000000e02027980 */ /* 0x000ea4000c101900 */
[----:B--2---:R-:W-:Y:S01]  /*1030*/  R2UR UR20, R2 ;  /* 0x00000000021472ca */ /* 0x004fe200000e0000 */
[----:B------:R-:W-:-:S14]  /*1040*/  BRA `(.L_x_12) ;  /* 0x0000000000247947 */ /* 0x000fdc0003800000 */
.L_x_11:
[----:B------:R-:W-:Y:S02]  /*1050*/  ULDC.64 UR4, c[0x0][0x588] ;  /* 0x0001620000047ab9 */ /* 0x000fe40000000a00 */
[----:B------:R-:W-:-:S04]  /*1060*/  ISETP.NE.U32.AND P1, PT, RZ, UR4, PT ;  /* 0x00000004ff007c0c */ /* 0x000fc8000bf25070 */
[----:B------:R-:W-:-:S13]  /*1070*/  ISETP.NE.AND.EX P1, PT, RZ, UR5, PT, P1 ;  /* 0x00000005ff007c0c */ /* 0x000fda000bf25310 */
[----:B------:R-:W-:Y:S05]  /*1080*/  @!P1 BRA `(.L_x_13) ;  /* 0x0000000000109947 */ /* 0x000fea0003800000 */
[----:B0-----:R-:W0:Y:S02]  /*1090*/  LDC.64 R2, c[0x0][0x588] ;  /* 0x00016200ff027b82 */ /* 0x001e240000000a00 */
[----:B0-----:R-:W2:Y:S02]  /*10a0*/  LDG.E R2, desc[UR14][R2.64] ;  /* 0x0000000e02027981 */ /* 0x001ea4000c1e1900 */
[----:B--2---:R-:W-:Y:S01]  /*10b0*/  R2UR UR20, R2 ;  /* 0x00000000021472ca */ /* 0x004fe200000e0000 */
[----:B------:R-:W-:-:S14]  /*10c0*/  BRA `(.L_x_12) ;  /* 0x0000000000047947 */ /* 0x000fdc0003800000 */
.L_x_13:
[----:B------:R-:W-:-:S05]  /*10d0*/  ULDC UR20, c[0x0][0x580] ;  /* 0x0001600000147ab9 */ /* 0x000fca0000000800 */
.L_x_12:
[----:B------:R-:W-:Y:S02]  /*10e0*/  ULDC.64 UR4, c[0x0][0x5a0] ;  /* 0x0001680000047ab9 */ /* 0x000fe40000000a00 */
        /* <DEDUP_REMOVED lines=11> */
.L_x_14:
        /* <DEDUP_REMOVED lines=8> */
.L_x_16:
[----:B------:R-:W-:-:S05]  /*1220*/  ULDC UR21, c[0x0][0x584] ;  /* 0x0001610000157ab9 */ /* 0x000fca0000000800 */
.L_x_15:
[----:B------:R-:W-:-:S13]  /*1230*/  LOP3.LUT P1, RZ, R0, 0xff, RZ, 0xc0, !PT ;  /* 0x000000ff00ff7812 */ /* 0x000fda000782c0ff */
[----:B------:R-:W-:Y:S05]  /*1240*/  @!P1 EXIT ;  /* 0x000000000000994d */ /* 0x000fea0003800000 */
[----:B------:R-:W-:Y:S01]  /*1250*/  ULDC UR4, c[0x0][0x28c] ;  /* 0x0000a30000047ab9 */ /* 0x000fe20000000800 */
[----:B------:R-:W-:Y:S02]  /*1260*/  ULOP3.LUT UR22, UR13, 0x1, URZ, 0xfc, !UPT ;  /* 0x000000010d167892 */ /* 0x000fe4000f8efc3f */
[----:B------:R-:W-:-:S04]  /*1270*/  UIADD3 UR4, UR4, 0x3f, URZ ;  /* 0x0000003f04047890 */ /* 0x000fc8000fffe03f */
[----:B------:R-:W-:-:S04]  /*1280*/  USHF.R.S32.HI UR5, URZ, 0x1f, UR4 ;  /* 0x0000001f3f057899 */ /* 0x000fc80008011404 */
[----:B------:R-:W-:-:S03]  /*1290*/  ULEA.HI UR5, UR5, UR4, URZ, 0x6 ;  /* 0x0000000405057291 */ /* 0x000fc6000f8f303f */
[----:B------:R-:W-:Y:S01]  /*12a0*/  UMOV UR4, URZ ;  /* 0x0000003f00047c82 */ /* 0x000fe20008000000 */
[----:B------:R-:W-:-:S03]  /*12b0*/  USHF.R.S32.HI UR9, URZ, 0x6, UR5 ;  /* 0x000000063f097899 */ /* 0x000fc60008011405 */
[----:B------:R-:W-:-:S09]  /*12c0*/  UMOV UR5, URZ ;  /* 0x0000003f00057c82 */ /* 0x000fd20008000000 */
.L_x_555:
[----:B------:R-:W-:Y:S01]  /*12d0*/  STL [R1+0x450], RZ ;  /* 0x000450ff01007387 */ /* 0x000fe20000100800 */
[----:B--2---:R-:W2:Y:S01]  /*12e0*/  S2UR UR18, SR_CgaCtaId ;  /* 0x00000000001279c3 */ /* 0x004ea20000008800 */
[----:B------:R-:W-:Y:S01]  /*12f0*/  UMOV UR17, 0x400 ;  /* 0x0000040000117882 */ /* 0x000fe20000000000 */
[----:B------:R-:W-:Y:S01]  /*1300*/  UMOV UR6, URZ ;  /* 0x0000003f00067c82 */ /* 0x000fe20008000000 */
[----:B------:R-:W-:Y:S01]  /*1310*/  STL [R1+0x44c], RZ ;  /* 0x00044cff01007387 */ /* 0x000fe20000100800 */
[----:B------:R-:W-:Y:S01]  /*1320*/  UMOV UR7, URZ ;  /* 0x0000003f00077c82 */ /* 0x000fe20008000000 */
[----:B------:R-:W-:Y:S01]  /*1330*/  UMOV UR8, URZ ;  /* 0x0000003f00087c82 */ /* 0x000fe20008000000 */
[----:B------:R-:W-:Y:S01]  /*1340*/  UMOV UR23, UR5 ;  /* 0x0000000500177c82 */ /* 0x000fe20008000000 */
[----:B------:R-:W-:Y:S01]  /*1350*/  STL [R1+0x448], RZ ;  /* 0x000448ff01007387 */ /* 0x000fe20000100800 */
[----:B0-----:R-:W0:Y:S01]  /*1360*/  LDC R2, c[0x0][0x28c] ;  /* 0x0000a300ff027b82 */ /* 0x001e220000000800 */
[----:B------:R-:W-:-:S02]  /*1370*/  CS2R R236, SRZ ;  /* 0x0000000000ec7805 */ /* 0x000fc4000001ff00 */
[----:B------:R-:W-:Y:S01]  /*1380*/  CS2R R234, SRZ ;  /* 0x0000000000ea7805 */ /* 0x000fe2000001ff00 */
[----:B------:R-:W-:Y:S01]  /*1390*/  STL [R1+0x444], RZ ;  /* 0x000444ff01007387 */ /* 0x000fe20000100800 */
[----:B------:R-:W-:Y:S02]  /*13a0*/  CS2R R232, SRZ ;  /* 0x0000000000e87805 */ /* 0x000fe4000001ff00 */
[----:B------:R-:W-:Y:S02]  /*13b0*/  CS2R R230, SRZ ;  /* 0x0000000000e67805 */ /* 0x000fe4000001ff00 */
[----:B------:R-:W-:Y:S01]  /*13c0*/  CS2R R228, SRZ ;  /* 0x0000000000e47805 */ /* 0x000fe2000001ff00 */
[----:B------:R-:W-:Y:S01]  /*13d0*/  STL [R1+0x440], RZ ;  /* 0x000440ff01007387 */ /* 0x000fe20000100800 */
[----:B------:R-:W-:Y:S02]  /*13e0*/  CS2R R226, SRZ ;  /* 0x0000000000e27805 */ /* 0x000fe4000001ff00 */
        /* <DEDUP_REMOVED lines=15> */
[----:B0-----:R-:W-:Y:S02]  /*14e0*/  ISETP.GE.AND P1, PT, R2, 0x1, PT ;  /* 0x000000010200780c */ /* 0x001fe40003f26270 */
        /* <DEDUP_REMOVED lines=40> */
[----:B-1----:R-:W-:-:S02]  /*1770*/  CS2R R14, SRZ ;  /* 0x00000000000e7805 */ /* 0x002fc4000001ff00 */
[----:B------:R-:W-:Y:S01]  /*1780*/  CS2R R12, SRZ ;  /* 0x00000000000c7805 */ /* 0x000fe2000001ff00 */
[----:B------:R-:W-:Y:S01]  /*1790*/  STL [R1+0x404], RZ ;  /* 0x000404ff01007387 */ /* 0x000fe20000100800 */
[----:B------:R-:W-:Y:S02]  /*17a0*/  CS2R R10, SRZ ;  /* 0x00000000000a7805 */ /* 0x000fe4000001ff00 */
[----:B------:R-:W-:Y:S02]  /*17b0*/  CS2R R8, SRZ ;  /* 0x0000000000087805 */ /* 0x000fe4000001ff00 */
[----:B------:R-:W-:Y:S01]  /*17c0*/  CS2R R6, SRZ ;  /* 0x0000000000067805 */ /* 0x000fe2000001ff00 */
[----:B------:R-:W-:Y:S01]  /*17d0*/  STL [R1+0x400], RZ ;  /* 0x000400ff01007387 */ /* 0x000fe20000100800 */
[----:B------:R-:W-:Y:S01]  /*17e0*/  CS2R R4, SRZ ;  /* 0x0000000000047805 */ /* 0x000fe2000001ff00 */
[----:B------:R-:W-:Y:S01]  /*17f0*/  IMAD.MOV.U32 R3, RZ, RZ, RZ ;  /* 0x000000ffff037224 */ /* 0x000fe200078e00ff */
[----:B------:R-:W-:Y:S01]  /*1800*/  CS2R R24, SRZ ;  /* 0x0000000000187805 */ /* 0x000fe2000001ff00 */
[----:B------:R-:W-:Y:S01]  /*1810*/  STL [R1+0x3fc], RZ ;  /* 0x0003fcff01007387 */ /* 0x000fe20000100800 */
[----:B------:R-:W-:-:S02]  /*1820*/  CS2R R26, SRZ ;  /* 0x00000000001a7805 */ /* 0x000fc4000001ff00 */
[----:B------:R-:W-:Y:S02]  /*1830*/  CS2R R28, SRZ ;  /* 0x00000000001c7805 */ /* 0x000fe4000001ff00 */
[----:B------:R-:W-:Y:S01]  /*1840*/  CS2R R30, SRZ ;  /* 0x00000000001e7805 */ /* 0x000fe2000001ff00 */
[----:B------:R-:W-:Y:S01]  /*1850*/  STL [R1+0x3f8], RZ ;  /* 0x0003f8ff01007387 */ /* 0x000fe20000100800 */
[----:B------:R-:W-:Y:S02]  /*1860*/  CS2R R32, SRZ ;  /* 0x0000000000207805 */ /* 0x000fe4000001ff00 */
[----:B------:R-:W-:Y:S02]  /*1870*/  CS2R R34, SRZ ;  /* 0x0000000000227805 */ /* 0x000fe4000001ff00 */
        /* <DEDUP_REMOVED lines=77> */
[----:B------:R-:W-:Y:S04]  /*1d50*/  STL [R1+0x3a8], RZ ;  /* 0x0003a8ff01007387 */ /* 0x000fe80000100800 */
        /* <DEDUP_REMOVED lines=106> */
[----:B------:R-:W-:Y:S04]  /*2400*/  STL [R1], RZ ;  /* 0x000000ff01007387 */ /* 0x000fe80000100800 */
        /* <DEDUP_REMOVED lines=39> */
[----:B------:R-:W-:Y:S01]  /*2680*/  STL [R1+0xa0], RZ ;  /* 0x0000a0ff01007387 */ /* 0x000fe20000100800 */
[----:B------:R-:W0:Y:S03]  /*2690*/  S2R R0, SR_TID.X ;  /* 0x0000000000007919 */ /* 0x000e260000002100 */
        /* <DEDUP_REMOVED lines=8> */
[----:B0-----:R-:W-:-:S03]  /*2720*/  LOP3.LUT R0, R0, 0x80, RZ, 0xc0, !PT ;  /* 0x0000008000007812 */ /* 0x001fc600078ec0ff */
[----:B------:R-:W-:Y:S01]  /*2730*/  STL [R1+0xc4], RZ ;  /* 0x0000c4ff01007387 */ /* 0x000fe20000100800 */
[----:B------:R-:W-:-:S03]  /*2740*/  SHF.R.U32.HI R0, RZ, 0x7, R0 ;  /* 0x00000007ff007819 */ /* 0x000fc60000011600 */
        /* <DEDUP_REMOVED lines=33> */
[----:B------:R-:W0:Y:S04]  /*2960*/  SHFL.IDX PT, R0, R0, RZ, 0x1f ;  /* 0x00001fff00007589 */ /* 0x000e2800000e0000 */
[----:B------:R1:W-:Y:S04]  /*2970*/  STL [R1+0x14c], RZ ;  /* 0x00014cff01007387 */ /* 0x0003e80000100800 */
[----:B------:R1:W-:Y:S04]  /*2980*/  STL [R1+0x150], RZ ;  /* 0x000150ff01007387 */ /* 0x0003e80000100800 */
[----:B------:R1:W-:Y:S04]  /*2990*/  STL [R1+0x154], RZ ;  /* 0x000154ff01007387 */ /* 0x0003e80000100800 */
[----:B------:R1:W-:Y:S04]  /*29a0*/  STL [R1+0x158], RZ ;  /* 0x000158ff01007387 */ /* 0x0003e80000100800 */
[----:B------:R1:W-:Y:S04]  /*29b0*/  STL [R1+0x15c], RZ ;  /* 0x00015cff01007387 */ /* 0x0003e80000100800 */
[----:B------:R1:W-:Y:S01]  /*29c0*/  STL [R1+0x160], RZ ;  /* 0x000160ff01007387 */ /* 0x0003e20000100800 */
[----:B0-----:R-:W-:Y:S01]  /*29d0*/  R2UR UR12, R0 ;  /* 0x00000000000c72ca */ /* 0x001fe200000e0000 */
[----:B------:R-:W-:-:S02]  /*29e0*/  IMAD.U32 R0, RZ, RZ, UR4 ;  /* 0x00000004ff007e24 */ /* 0x000fc4000f8e00ff */
[----:B------:R1:W-:Y:S04]  /*29f0*/  STL [R1+0x164], RZ ;  /* 0x000164ff01007387 */ /* 0x0003e80000100800 */
[----:B------:R1:W-:Y:S04]  /*2a00*/  STL [R1+0x168], RZ ;  /* 0x000168ff01007387 */ /* 0x0003e80000100800 */
[----:B------:R1:W-:Y:S02]  /*2a10*/  STL [R1+0x16c], RZ ;  /* 0x00016cff01007387 */ /* 0x0003e40000100800 */
[----:B------:R-:W-:-:S02]  /*2a20*/  ULEA.HI UR11, UR12, UR12, URZ, 0x1 ;  /* 0x0000000c0c0b7291 */ /* 0x000fc4000f8f083f */
[----:B------:R1:W-:Y:S02]  /*2a30*/  STL [R1+0x170], RZ ;  /* 0x000170ff01007387 */ /* 0x0003e40000100800 */
[----:B------:R-:W-:Y:S02]  /*2a40*/  ULOP3.LUT UR16, UR11, 0xffffe, URZ, 0xc0, !UPT ;  /* 0x000ffffe0b107892 */ /* 0x000fe4000f8ec03f */
[----:B------:R1:W-:Y:S01]  /*2a50*/  STL [R1+0x174], RZ ;  /* 0x000174ff01007387 */ /* 0x0003e20000100800 */
[----:B--2---:R-:W-:Y:S02]  /*2a60*/  ULEA UR11, UR18, UR17, 0x18 ;  /* 0x00000011120b7291 */ /* 0x004fe4000f8ec03f */
[----:B------:R-:W-:Y:S01]  /*2a70*/  UIADD3 UR16, UR12, -UR16, URZ ;  /* 0x800000100c107290 */ /* 0x000fe2000fffe03f */
[----:B------:R1:W-:Y:S03]  /*2a80*/  STL [R1+0x178], RZ ;  /* 0x000178ff01007387 */ /* 0x0003e60000100800 */
[----:B------:R-:W-:Y:S01]  /*2a90*/  ULEA UR16, UR16, UR11, 0xc ;  /* 0x0000000b10107291 */ /* 0x000fe2000f8e603f */
[----:B------:R1:W-:Y:S03]  /*2aa0*/  STL [R1+0x17c], RZ ;  /* 0x00017cff01007387 */ /* 0x0003e60000100800 */
[----:B------:R-:W-:Y:S01]  /*2ab0*/  UIADD3 UR16, UR16, 0x180, URZ ;  /* 0x0000018010107890 */ /* 0x000fe2000fffe03f */
[----:B------:R1:W-:Y:S03]  /*2ac0*/  STL [R1+0x180], RZ ;  /* 0x000180ff01007387 */ /* 0x0003e60000100800 */
[----:B------:R-:W-:Y:S01]  /*2ad0*/  USHF.R.U32.HI UR12, URZ, 0x4, UR16 ;  /* 0x000000043f0c7899 */ /* 0x000fe20008011610 */
[----:B------:R1:W-:Y:S03]  /*2ae0*/  STL [R1+0x184], RZ ;  /* 0x000184ff01007387 */ /* 0x0003e60000100800 */
[----:B------:R-:W-:Y:S01]  /*2af0*/  ULOP3.LUT UR12, UR12, 0x3fff, URZ, 0xc0, !UPT ;  /* 0x00003fff0c0c7892 */ /* 0x000fe2000f8ec03f */
[----:B------:R1:W-:Y:S04]  /*2b00*/  STL [R1+0x188], RZ ;  /* 0x000188ff01007387 */ /* 0x0003e80000100800 */
        /* <DEDUP_REMOVED lines=28> */
[----:B------:R1:W-:Y:S01]  /*2cd0*/  STL [R1+0x1fc], RZ ;  /* 0x0001fcff01007387 */ /* 0x0003e20000100800 */
[----:B------:R-:W-:Y:S05]  /*2ce0*/  @!P1 BRA `(.L_x_17) ;  /* 0x0000004000c09947 */ /* 0x000fea0003800000 */
[----:B------:R-:W-:-:S06]  /*2cf0*/  UISETP.NE.AND UP0, UPT, UR22, 0x3, UPT ;  /* 0x000000031600788c */ /* 0x000fcc000bf05270 */
[----:B------:R-:W-:-:S13]  /*2d00*/  PLOP3.LUT P2, PT, PT, PT, UP0, 0x80, 0x0 ;  /* 0x000000000000781c */ /* 0x000fda0003f4f008 */
[----:B------:R-:W-:Y:S05]  /*2d10*/  @!P2 BRA `(.L_x_18) ;  /* 0x000000000004a947 */ /* 0x000fea0003800000 */
[----:B------:R-:W-:Y:S01]  /*2d20*/  BPT.TRAP 0x1 ;  /* 0x000000040000795c */ /* 0x000fe20000300000 */
.L_x_18:
[----:B------:R-:W-:Y:S01]  /*2d30*/  ULEA UR6, UR5, UR11, 0x3 ;  /* 0x0000000b05067291 */ /* 0x000fe2000f8e183f */
[----:B------:R-:W-:-:S05]  /*2d40*/  IMAD.U32 R0, RZ, RZ, UR4 ;  /* 0x00000004ff007e24 */ /* 0x000fca000f8e00ff */
[----:B------:R-:W-:-:S04]  /*2d50*/  SHF.L.U32 R0, R0, 0x1f, RZ ;  /* 0x0000001f00007819 */ /* 0x000fc800000006ff */
[----:B------:R0:W2:Y:S01]  /*2d60*/  SYNCS.PHASECHK.TRANS64.TRYWAIT P1, [UR6], R0 ;  /* 0x00000000ff0075a7 */ /* 0x0000a20008020146 */
[----:B------:R-:W-:Y:S05]  /*2d70*/  @!P2 BRA `(.L_x_19) ;  /* 0x000000000004a947 */ /* 0x000fea0003800000 */
[----:B------:R-:W-:Y:S01]  /*2d80*/  BPT.TRAP 0x1 ;  /* 0x000000040000795c */ /* 0x000fe20000300000 */
.L_x_19:
[----:B--2---:R-:W-:Y:S05]  /*2d90*/  @P1 BRA `(.L_x_20) ;  /* 0x0000000000081947 */ /* 0x004fea0003800000 */
[----:B------:R-:W2:Y:S02]  /*2da0*/  SYNCS.PHASECHK.TRANS64.TRYWAIT P1, [UR6], R0 ;  /* 0x00000000ff0075a7 */ /* 0x000ea40008020146 */
[----:B--2---:R-:W-:Y:S05]  /*2db0*/  @!P1 BRA `(.L_x_21) ;  /* 0x0000022400e49947 */ /* 0x004fea0003800000 */
.L_x_20:
[----:B------:R-:W-:Y:S01]  /*2dc0*/  UIADD3 UR6, UR11, 0x1c180, URZ ;  /* 0x0001c1800b067890 */ /* 0x000fe2000fffe03f */
[----:B------:R-:W-:Y:S01]  /*2dd0*/  WARPGROUP.ARRIVE ;  /* 0x00000000000079c5 */ /* 0x000fe20000000000 */
[----:B------:R-:W-:Y:S02]  /*2de0*/  ULOP3.LUT UR7, UR12, 0x10000, URZ, 0xfc, !UPT ;  /* 0x000100000c077892 */ /* 0x000fe4000f8efc3f */
[----:B------:R-:W-:Y:S02]  /*2df0*/  USHF.R.U32.HI UR6, URZ, 0x4, UR6 ;  /* 0x000000043f067899 */ /* 0x000fe40008011606 */
[----:B------:R-:W-:Y:S02]  /*2e00*/  ULEA UR7, UR5, UR7, 0xa ;  /* 0x0000000705077291 */ /* 0x000fe4000f8e503f */
[----:B------:R-:W-:Y:S01]  /*2e10*/  ULOP3.LUT UR6, UR6, 0x3fff, URZ, 0xc0, !UPT ;  /* 0x00003fff06067892 */ /* 0x000fe2000f8ec03f */
[----:B------:R-:W-:Y:S01]  /*2e20*/  UMOV UR17, 0x80000020 ;  /* 0x8000002000117882 */ /* 0x000fe20000000000 */
[----:B------:R-:W-:-:S02]  /*2e30*/  UMOV UR19, 0x80000020 ;  /* 0x8000002000137882 */ /* 0x000fc40000000000 */
[----:B------:R-:W-:Y:S01]  /*2e40*/  ULOP3.LUT UR6, UR6, 0x10000, URZ, 0xfc, !UPT ;  /* 0x0001000006067892 */ /* 0x000fe2000f8efc3f */
[----:B------:R-:W-:-:S03]  /*2e50*/  UMOV UR16, UR7 ;  /* 0x0000000700107c82 */ /* 0x000fc60008000000 */
[----:B------:R-:W-:-:S03]  /*2e60*/  ULEA UR8, UR5, UR6, 0xa ;  /* 0x0000000605087291 */ /* 0x000fc6000f8e503f */
[----:B------:R-:W-:-:S04]  /*2e70*/  UMOV UR6, 0x2 ;  /* 0x0000000200067882 */ /* 0x000fc80000000000 */
[----:B------:R-:W-:Y:S02]  /*2e80*/  UMOV UR18, UR8 ;  /* 0x0000000800127c82 */ /* 0x000fe40008000000 */
[----:B------:R-:W-:Y:S01]  /*2e90*/  QGMMA.64x256x32.F32.E4M3.E4M3 R24, gdesc[UR16], RZ, !UPT, gsb0 ;  /* 0x03e00000101879f3 */ /* 0x000fe2000c0008ff */
[----:B------:R-:W-:Y:S01]  /*2ea0*/  UIADD3 UR16, UR7, 0x200, URZ ;  /* 0x0000020007107890 */ /* 0x000fe2000fffe03f */
[----:B------:R-:W-:Y:S01]  /*2eb0*/  UMOV UR17, 0x80000020 ;  /* 0x8000002000117882 */ /* 0x000fe20000000000 */
[----:B------:R-:W-:Y:S02]  /*2ec0*/  WARPGROUP.DEPBAR.LE gsb0, 0x0 ;  /* 0x00008000000079c5 */ /* 0x000fe40000010000 */
[----:B------:R-:W-:Y:S04]  /*2ed0*/  STL.64 [R1], R24 ;  /* 0x0000001801007387 */ /* 0x000fe80000100a00 */
[----:B------:R-:W-:Y:S04]  /*2ee0*/  STL.64 [R1+0x8], R26 ;  /* 0x0000081a01007387 */ /* 0x000fe80000100a00 */
        /* <DEDUP_REMOVED lines=61> */
[----:B------:R3:W-:Y:S02]  /*32c0*/  STL.64 [R1+0x1f8], R150 ;  /* 0x0001f89601007387 */ /* 0x0007e40000100a00 */
[----:B---3--:R-:W-:-:S06]  /*32d0*/  WARPGROUP.ARRIVE ;  /* 0x00000000000079c5 */ /* 0x008fcc0000000000 */
[----:B------:R-:W-:Y:S03]  /*32e0*/  QGMMA.64x256x32.F32.E4M3.E4M3 R24, gdesc[UR16], RZ, !UPT, gsb0 ;  /* 0x03e00000101879f3 */ /* 0x000fe6000c0008ff */
[----:B------:R-:W-:Y:S02]  /*32f0*/  WARPGROUP.DEPBAR.LE gsb0, 0x0 ;  /* 0x00008000000079c5 */ /* 0x000fe40000010000 */
        /* <DEDUP_REMOVED lines=21> */
[----:B------:R3:W-:Y:S04]  /*3450*/  STL.64 [R1+0x470], R108 ;  /* 0x0004706c01007387 */ /* 0x0007e80000100a00 */
        /* <DEDUP_REMOVED lines=70> */
[----:B---3--:R-:W3:Y:S04]  /*38c0*/  LDL.LU.64 R108, [R1] ;  /* 0x00000000016c7983 */ /* 0x008ee80000300a00 */
[----:B------:R-:W3:Y:S04]  /*38d0*/  LDL.LU.64 R110, [R1+0x8] ;  /* 0x00000800016e7983 */ /* 0x000ee80000300a00 */
        /* <DEDUP_REMOVED lines=61> */
[----:B------:R-:W3:Y:S01]  /*3cb0*/  LDL.LU.64 R234, [R1+0x1f8] ;  /* 0x0001f80001ea7983 */ /* 0x000ee20000300a00 */
[----:B------:R-:W-:-:S02]  /*3cc0*/  UIADD3 UR16, UR7, 0x2, URZ ;  /* 0x0000000207107890 */ /* 0x000fc4000fffe03f */
[----:B------:R-:W-:Y:S01]  /*3cd0*/  UIADD3 UR18, UR8, 0x2, URZ ;  /* 0x0000000208127890 */ /* 0x000fe2000fffe03f */
[----:B------:R-:W-:Y:S01]  /*3ce0*/  STL [R1+0x338], RZ ;  /* 0x000338ff01007387 */ /* 0x000fe20000100800 */
[----:B------:R-:W-:Y:S01]  /*3cf0*/  UMOV UR17, 0x80000020 ;  /* 0x8000002000117882 */ /* 0x000fe20000000000 */
[----:B------:R-:W-:Y:S02]  /*3d00*/  UMOV UR19, 0x80000020 ;  /* 0x8000002000137882 */ /* 0x000fe40000000000 */
        /* <DEDUP_REMOVED lines=25> */
[----:B---3--:R-:W-:-:S06]  /*3ea0*/  WARPGROUP.ARRIVE ;  /* 0x00000000000079c5 */ /* 0x008fcc0000000000 */
[----:B------:R-:W-:Y:S03]  /*3eb0*/  QGMMA.64x256x32.F32.E4M3.E4M3 R108, gdesc[UR16], R108, gsb0 ;  /* 0x03e00000106c79f3 */ /* 0x000fe6000800086c */
[----:B------:R-:W-:Y:S02]  /*3ec0*/  WARPGROUP.DEPBAR.LE gsb0, 0x0 ;  /* 0x00008000000079c5 */ /* 0x000fe40000010000 */
[----:B------:R-:W-:Y:S01]  /*3ed0*/  STL.64 [R1], R108 ;  /* 0x0000006c01007387 */ /* 0x000fe20000100a00 */
[----:B------:R-:W-:Y:S01]  /*3ee0*/  UIADD3 UR16, UR7, 0x202, URZ ;  /* 0x0000020207107890 */ /* 0x000fe2000fffe03f */
[----:B------:R-:W-:Y:S02]  /*3ef0*/  IMAD.MOV.U32 R2, RZ, RZ, R234 ;  /* 0x000000ffff027224 */ /* 0x000fe400078e00ea */
[----:B------:R-:W-:Y:S01]  /*3f00*/  STL.64 [R1+0x8], R110 ;  /* 0x0000086e01007387 */ /* 0x000fe20000100a00 */
[----:B------:R-:W-:Y:S01]  /*3f10*/  UMOV UR17, 0x80000020 ;  /* 0x8000002000117882 */ /* 0x000fe20000000000 */
[----:B------:R-:W-:Y:S01]  /*3f20*/  ULDC UR7, c[0x0][0x50c] ;  /* 0x0001430000077ab9 */ /* 0x000fe20000000800 */
[----:B0-2---:R-:W-:Y:S01]  /*3f30*/  IMAD.MOV.U32 R0, RZ, RZ, R235 ;  /* 0x000000ffff007224 */ /* 0x005fe200078e00eb */
        /* <DEDUP_REMOVED lines=62> */
[----:B0-----:R-:W3:Y:S04]  /*4320*/  LDL.LU.64 R150, [R1+0x518] ;  /* 0x0005180001967983 */ /* 0x001ee80000300a00 */
        /* <DEDUP_REMOVED lines=21> */
[----:B------:R-:W-:Y:S01]  /*4480*/  UISETP.NE.AND UP0, UPT, UR7, 0x2, UPT ;  /* 0x000000020700788c */ /* 0x000fe2000bf05270 */
[----:B------:R-:W-:-:S02]  /*4490*/  CS2R R236, SRZ ;  /* 0x0000000000ec7805 */ /* 0x000fc4000001ff00 */
[----:B--2---:R-:W-:Y:S01]  /*44a0*/  CS2R R234, SRZ ;  /* 0x0000000000ea7805 */ /* 0x004fe2000001ff00 */
[----:B------:R0:W-:Y:S01]  /*44b0*/  STL [R1+0x2d0], RZ ;  /* 0x0002d0ff01007387 */ /* 0x0001e20000100800 */
[----:B------:R-:W-:Y:S01]  /*44c0*/  USEL UR7, URZ, 0x1, UP0 ;  /* 0x000000013f077887 */ /* 0x000fe20008000000 */
[----:B------:R-:W-:Y:S02]  /*44d0*/  CS2R R232, SRZ ;  /* 0x0000000000e87805 */ /* 0x000fe4000001ff00 */
[----:B------:R-:W-:Y:S01]  /*44e0*/  CS2R R230, SRZ ;  /* 0x0000000000e67805 */ /* 0x000fe2000001ff00 */
[----:B------:R0:W-:Y:S01]  /*44f0*/  STL [R1+0x2cc], RZ ;  /* 0x0002ccff01007387 */ /* 0x0001e20000100800 */
[----:B------:R-:W-:Y:S02]  /*4500*/  CS2R R228, SRZ ;  /* 0x0000000000e47805 */ /* 0x000fe4000001ff00 */
[----:B------:R-:W-:Y:S02]  /*4510*/  CS2R R226, SRZ ;  /* 0x0000000000e27805 */ /* 0x000fe4000001ff00 */
[----:B------:R-:W-:Y:S01]  /*4520*/  ISETP.NE.AND P1, PT, RZ, UR7, PT ;  /* 0x00000007ff007c0c */ /* 0x000fe2000bf25270 */
[----:B------:R0:W-:Y:S01]  /*4530*/  STL [R1+0x2c8], RZ ;  /* 0x0002c8ff01007387 */ /* 0x0001e20000100800 */
[----:B------:R-:W-:-:S02]  /*4540*/  CS2R R224, SRZ ;  /* 0x0000000000e07805 */ /* 0x000fc4000001ff00 */
[----:B------:R-:W-:Y:S02]  /*4550*/  CS2R R222, SRZ ;  /* 0x0000000000de7805 */ /* 0x000fe4000001ff00 */
[----:B------:R-:W-:Y:S01]  /*4560*/  CS2R R220, SRZ ;  /* 0x0000000000dc7805 */ /* 0x000fe2000001ff00 */
[----:B------:R0:W-:Y:S01]  /*4570*/  STL [R1+0x2c4], RZ ;  /* 0x0002c4ff01007387 */ /* 0x0001e20000100800 */
[----:B------:R-:W-:Y:S02]  /*4580*/  CS2R R218, SRZ ;  /* 0x0000000000da7805 */ /* 0x000fe4000001ff00 */
[----:B------:R-:W-:Y:S02]  /*4590*/  CS2R R216, SRZ ;  /* 0x0000000000d87805 */ /* 0x000fe4000001ff00 */
[----:B------:R-:W-:Y:S01]  /*45a0*/  CS2R R214, SRZ ;  /* 0x0000000000d67805 */ /* 0x000fe2000001ff00 */
        /* <DEDUP_REMOVED lines=54> */
[----:B------:R-:W-:Y:S01]  /*4910*/  CS2R R4, SRZ ;  /* 0x0000000000047805 */ /* 0x000fe2000001ff00 */
[----:B------:R-:W-:Y:S01]  /*4920*/  IMAD.MOV.U32 R3, RZ, RZ, RZ ;  /* 0x000000ffff037224 */ /* 0x000fe200078e00ff */
        /* <DEDUP_REMOVED lines=35> */
[----:B---3--:R-:W-:-:S06]  /*4b60*/  WARPGROUP.ARRIVE ;  /* 0x00000000000079c5 */ /* 0x008fcc0000000000 */
[----:B------:R-:W-:Y:S03]  /*4b70*/  QGMMA.64x256x32.F32.E4M3.E4M3 R24, gdesc[UR16], R24, gsb0 ;  /* 0x03e00000101879f3 */ /* 0x000fe60008000818 */
[----:B------:R-:W-:Y:S02]  /*4b80*/  WARPGROUP.DEPBAR.LE gsb0, 0x0 ;  /* 0x00008000000079c5 */ /* 0x000fe40000010000 */
[----:B0-----:R-:W-:Y:S05]  /*4b90*/  @!P1 BRA `(.L_x_22) ;  /* 0x0000002000f89947 */ /* 0x001fea0003800000 */
[----:B------:R-:W2:Y:S04]  /*4ba0*/  LDL R3, [R1] ;  /* 0x0000000001037983 */ /* 0x000ea80000100800 */
[----:B------:R-:W3:Y:S04]  /*4bb0*/  LDL R4, [R1+0x4] ;  /* 0x0000040001047983 */ /* 0x000ee80000100800 */
[----:B------:R-:W4:Y:S04]  /*4bc0*/  LDL R5, [R1+0x8] ;  /* 0x0000080001057983 */ /* 0x000f280000100800 */
[----:B------:R-:W5:Y:S04]  /*4bd0*/  LDL R6, [R1+0xc] ;  /* 0x00000c0001067983 */ /* 0x000f680000100800 */
        /* <DEDUP_REMOVED lines=101> */
[----:B------:R0:W-:Y:S04]  /*5230*/  STL [R1+0x4c0], R131 ;  /* 0x0004c08301007387 */ /* 0x0001e80000100800 */
[----:B0-----:R-:W5:Y:S04]  /*5240*/  LDL R131, [R1+0x1a4] ;  /* 0x0001a40001837983 */ /* 0x001f680000100800 */
        /* <DEDUP_REMOVED lines=39> */
[----:B0-----:R-:W5:Y:S01]  /*54c0*/  LDL R151, [R1+0x1f4] ;  /* 0x0001f40001977983 */ /* 0x001f620000100800 */
[----:B------:R-:W-:-:S01]  /*54d0*/  FADD R2, RZ, R2 ;  /* 0x00000002ff027221 */ /* 0x000fc20000000000 */
[----:B------:R-:W-:Y:S01]  /*54e0*/  FADD R0, RZ, R0 ;  /* 0x00000000ff007221 */ /* 0x000fe20000000000 */
[----:B--2---:R-:W-:-:S01]  /*54f0*/  FADD R3, RZ, R3 ;  /* 0x00000003ff037221 */ /* 0x004fc20000000000 */
[----:B---3--:R-:W-:Y:S01]  /*5500*/  FADD R4, RZ, R4 ;  /* 0x00000004ff047221 */ /* 0x008fe20000000000 */
[----:B----4-:R-:W-:-:S01]  /*5510*/  FADD R5, RZ, R5 ;  /* 0x00000005ff057221 */ /* 0x010fc20000000000 */
[----:B-----5:R-:W-:Y:S01]  /*5520*/  FADD R6, RZ, R6 ;  /* 0x00000006ff067221 */ /* 0x020fe20000000000 */
[----:B------:R-:W-:-:S01]  /*5530*/  FADD R7, RZ, R7 ;  /* 0x00000007ff077221 */ /* 0x000fc20000000000 */
[----:B------:R-:W-:Y:S01]  /*5540*/  FADD R8, RZ, R8 ;  /* 0x00000008ff087221 */ /* 0x000fe20000000000 */
        /* <DEDUP_REMOVED lines=13> */
[----:B------:R-:W2:Y:S01]  /*5620*/  LDL.LU R131, [R1+0x4c0] ;  /* 0x0004c00001837983 */ /* 0x000ea20000300800 */
        /* <DEDUP_REMOVED lines=13> */
[----:B------:R-:W3:Y:S01]  /*5700*/  LDL.LU R132, [R1+0x4bc] ;  /* 0x0004bc0001847983 */ /* 0x000ee20000300800 */
        /* <DEDUP_REMOVED lines=16> */
[----:B------:R0:W-:Y:S01]  /*5810*/  STL [R1+0x200], R133 ;  /* 0x0002008501007387 */ /* 0x0001e20000100800 */
        /* <DEDUP_REMOVED lines=9> */
[----:B0-----:R-:W4:Y:S01]  /*58b0*/  LDL.LU R133, [R1+0x4b8] ;  /* 0x0004b80001857983 */ /* 0x001f220000300800 */
[----:B------:R-:W-:-:S01]  /*58c0*/  FADD R184, RZ, R184 ;  /* 0x000000b8ffb87221 */ /* 0x000fc20000000000 */
[----:B------:R-:W-:Y:S01]  /*58d0*/  FADD R185, RZ, R185 ;  /* 0x000000b9ffb97221 */ /* 0x000fe20000000000 */
[----:B------:R-:W-:-:S01]  /*58e0*/  FADD R186, RZ, R186 ;  /* 0x000000baffba7221 */ /* 0x000fc20000000000 */
        /* <DEDUP_REMOVED lines=10> */
[----:B0-----:R-:W5:Y:S01]  /*5990*/  LDL.LU R134, [R1+0x4b4] ;  /* 0x0004b40001867983 */ /* 0x001f620000300800 */
        /* <DEDUP_REMOVED lines=52> */
[----:B0-----:R-:W5:Y:S04]  /*5ce0*/  LDL.LU R138, [R1+0x4a4] ;  /* 0x0004a400018a7983 */ /* 0x001f680000300800 */
[----:B------:R0:W-:Y:S01]  /*5cf0*/  STL [R1+0x218], R139 ;  /* 0x0002188b01007387 */ /* 0x0001e20000100800 */
[----:B------:R-:W-:-:S03]  /*5d00*/  FADD R140, RZ, R140 ;  /* 0x0000008cff8c7221 */ /* 0x000fc60000000000 */
        /* <DEDUP_REMOVED lines=34> */
[----:B------:R0:W-:Y:S04]  /*5f30*/  STL [R1+0x248], R151 ;  /* 0x0002489701007387 */ /* 0x0001e80000100800 */
[----:B0-----:R-:W5:Y:S04]  /*5f40*/  LDL.LU R151, [R1+0x470] ;  /* 0x0004700001977983 */ /* 0x001f680000300800 */
[----:B------:R0:W-:Y:S04]  /*5f50*/  STL [R1+0x24c], R2 ;  /* 0x00024c0201007387 */ /* 0x0001e80000100800 */
[----:B------:R1:W-:Y:S01]  /*5f60*/  STL [R1+0x250], R0 ;  /* 0x0002500001007387 */ /* 0x0003e20000100800 */
[----:B0-----:R-:W-:-:S01]  /*5f70*/  FADD R2, RZ, R24 ;  /* 0x00000018ff027221 */ /* 0x001fc20000000000 */
[----:B-1----:R-:W-:-:S04]  /*5f80*/  FADD R0, RZ, R25 ;  /* 0x00000019ff007221 */ /* 0x002fc80000000000 */
        /* <DEDUP_REMOVED lines=211> */
[----:B--2---:R-:W-:-:S04]  /*6cc0*/  FADD R0, RZ, R131 ;  /* 0x00000083ff007221 */ /* 0x004fc80000000000 */
[----:B------:R3:W-:Y:S04]  /*6cd0*/  STL [R1+0x3fc], R2 ;  /* 0x0003fc0201007387 */ /* 0x0007e80000100800 */
[----:B------:R4:W-:Y:S01]  /*6ce0*/  STL [R1+0x400], R0 ;  /* 0x0004000001007387 */ /* 0x0009e20000100800 */
[----:B---3--:R-:W-:-:S01]  /*6cf0*/  FADD R2, RZ, R132 ;  /* 0x00000084ff027221 */ /* 0x008fc20000000000 */
[----:B----4-:R-:W-:-:S04]  /*6d00*/  FADD R0, RZ, R133 ;  /* 0x00000085ff007221 */ /* 0x010fc80000000000 */
[----:B------:R5:W-:Y:S04]  /*6d10*/  STL [R1+0x404], R2 ;  /* 0x0004040201007387 */ /* 0x000be80000100800 */
[----:B------:R0:W-:Y:S01]  /*6d20*/  STL [R1+0x408], R0 ;  /* 0x0004080001007387 */ /* 0x0001e20000100800 */
[----:B-----5:R-:W-:-:S01]  /*6d30*/  FADD R2, RZ, R134 ;  /* 0x00000086ff027221 */ /* 0x020fc20000000000 */
[----:B0-----:R-:W-:-:S04]  /*6d40*/  FADD R0, RZ, R135 ;  /* 0x00000087ff007221 */ /* 0x001fc80000000000 */
        /* <DEDUP_REMOVED lines=34> */
[----:B------:R-:W-:-:S05]  /*6f70*/  UMOV UR6, URZ ;  /* 0x0000003f00067c82 */ /* 0x000fca0008000000 */
.L_x_22:
[----:B------:R-:W-:-:S04]  /*6f80*/  UIADD3 UR23, UR5, 0x1, URZ ;  /* 0x0000000105177890 */ /* 0x000fc8000fffe03f */
[----:B------:R-:W-:-:S04]  /*6f90*/  UISETP.NE.AND UP0, UPT, UR23, 0x7, UPT ;  /* 0x000000071700788c */ /* 0x000fc8000bf05270 */
[----:B------:R-:W-:Y:S02]  /*6fa0*/  USEL UR8, URZ, 0x1, UP0 ;  /* 0x000000013f087887 */ /* 0x000fe40008000000 */
[----:B------:R-:W-:Y:S02]  /*6fb0*/  USEL UR23, UR23, URZ, UP0 ;  /* 0x0000003f17177287 */ /* 0x000fe40008000000 */
[----:B------:R-:W-:-:S06]  /*6fc0*/  ULOP3.LUT UR8, UR4, UR8, URZ, 0x3c, !UPT ;  /* 0x0000000804087292 */ /* 0x000fcc000f8e3c3f */
[----:B0-----:R-:W-:Y:S01]  /*6fd0*/  IMAD.U32 R0, RZ, RZ, UR8 ;  /* 0x00000008ff007e24 */ /* 0x001fe2000f8e00ff */
[----:B------:R-:W-:-:S06]  /*6fe0*/  UMOV UR8, 0x1 ;  /* 0x0000000100087882 */ /* 0x000fcc0000000000 */
.L_x_17:
[----:B------:R-:W-:-:S04]  /*6ff0*/  UISETP.LT.AND UP0, UPT, UR9, 0x1, UPT ;  /* 0x000000010900788c */ /* 0x000fc8000bf01270 */
[----:B------:R-:W-:-:S04]  /*7000*/  USEL UR16, UR9, 0x1, UP0 ;  /* 0x0000000109107887 */ /* 0x000fc80008000000 */
[----:B------:R-:W-:-:S04]  /*7010*/  UIADD3 UR16, UR9, -UR16, URZ ;  /* 0x8000001009107290 */ /* 0x000fc8000fffe03f */
[----:B------:R-:W-:-:S06]  /*7020*/  UISETP.GE.AND UP0, UPT, UR16, 0x1, UPT ;  /* 0x000000011000788c */ /* 0x000fcc000bf06270 */
[----:B------:R-:W-:-:S13]  /*7030*/  PLOP3.LUT P1, PT, PT, PT, UP0, 0x80, 0x0 ;  /* 0x000000000000781c */ /* 0x000fda0003f2f008 */
[----:B------:R-:W-:Y:S05]  /*7040*/  @!P1 BRA `(.L_x_23) ;  /* 0x0000006000609947 */ /* 0x000fea0003800000 */
[----:B------:R-:W-:Y:S01]  /*7050*/  UMOV UR24, UR16 ;  /* 0x0000001000187c82 */ /* 0x000fe20008000000 */
[----:B------:R-:W-:Y:S01]  /*7060*/  UMOV UR25, UR5 ;  /* 0x0000000500197c82 */ /* 0x000fe20008000000 */
[----:B------:R-:W-:-:S05]  /*7070*/  ULDC UR26, c[0x0][0x50c] ;  /* 0x00014300001a7ab9 */ /* 0x000fca0000000800 */
.L_x_31:
[----:B------:R-:W-:-:S06]  /*7080*/  UISETP.NE.AND UP0, UPT, UR22, 0x3, UPT ;  /* 0x000000031600788c */ /* 0x000fcc000bf05270 */
[----:B------:R-:W-:-:S13]  /*7090*/  PLOP3.LUT P2, PT, PT, PT, UP0, 0x80, 0x0 ;  /* 0x000000000000781c */ /* 0x000fda0003f4f008 */
[----:B0-----:R-:W-:Y:S05]  /*70a0*/  @!P2 BRA `(.L_x_24) ;  /* 0x000000000004a947 */ /* 0x001fea0003800000 */
[----:B------:R-:W-:Y:S01]  /*70b0*/  BPT.TRAP 0x1 ;  /* 0x000000040000795c */ /* 0x000fe20000300000 */
.L_x_24:
[----:B------:R-:W0:Y:S01]  /*70c0*/  S2UR UR16, SR_CgaCtaId ;  /* 0x00000000001079c3 */ /* 0x000e220000008800 */
[----:B------:R-:W-:Y:S01]  /*70d0*/  UMOV UR11, 0x400 ;  /* 0x00000400000b7882 */ /* 0x000fe20000000000 */
[----:B------:R-:W-:Y:S01]  /*70e0*/  SHF.L.U32 R2, R0, 0x1f, RZ ;  /* 0x0000001f00027819 */ /* 0x000fe200000006ff */
[----:B0-----:R-:W-:-:S04]  /*70f0*/  ULEA UR11, UR16, UR11, 0x18 ;  /* 0x0000000b100b7291 */ /* 0x001fc8000f8ec03f */
[----:B------:R-:W-:-:S09]  /*7100*/  ULEA UR16, UR23, UR11, 0x3 ;  /* 0x0000000b17107291 */ /* 0x000fd2000f8e183f */
[----:B------:R0:W2:Y:S01]  /*7110*/  SYNCS.PHASECHK.TRANS64.TRYWAIT P1, [UR16], R2 ;  /* 0x00000002ff0075a7 */ /* 0x0000a20008020150 */
[----:B------:R-:W-:Y:S05]  /*7120*/  @!P2 BRA `(.L_x_25) ;  /* 0x000000000004a947 */ /* 0x000fea0003800000 */
[----:B------:R-:W-:Y:S01]  /*7130*/  BPT.TRAP 0x1 ;  /* 0x000000040000795c */ /* 0x000fe20000300000 */
.L_x_25:
[----:B--2---:R-:W-:Y:S05]  /*7140*/  @P1 BRA `(.L_x_26) ;  /* 0x0000000000081947 */ /* 0x004fea0003800000 */
[----:B------:R-:W2:Y:S02]  /*7150*/  SYNCS.PHASECHK.TRANS64.TRYWAIT P1, [UR16], R2 ;  /* 0x00000002ff0075a7 */ /* 0x000ea40008020150 */
[----:B--2---:R-:W-:Y:S05]  /*7160*/  @!P1 BRA `(.L_x_27) ;  /* 0x000001e400109947 */ /* 0x004fea0003800000 */
.L_x_26:
        /* <DEDUP_REMOVED lines=64> */
[----:B--2---:R-:W2:Y:S04]  /*7570*/  LDL.LU.64 R108, [R1] ;  /* 0x00000000016c7983 */ /* 0x004ea80000300a00 */
[----:B------:R-:W2:Y:S04]  /*7580*/  LDL.LU.64 R110, [R1+0x8] ;  /* 0x00000800016e7983 */ /* 0x000ea80000300a00 */
        /* <DEDUP_REMOVED lines=61> */
[----:B------:R-:W2:Y:S01]  /*7960*/  LDL.LU.64 R234, [R1+0x1f8] ;  /* 0x0001f80001ea7983 */ /* 0x000ea20000300a00 */
[----:B------:R-:W-:-:S02]  /*7970*/  UIADD3 UR16, UR11, 0x1c180, URZ ;  /* 0x0001c1800b107890 */ /* 0x000fc4000fffe03f */
[----:B------:R-:W-:Y:S02]  /*7980*/  UISETP.NE.AND UP0, UPT, UR7, URZ, UPT ;  /* 0x0000003f0700728c */ /* 0x000fe4000bf05270 */
[----:B------:R-:W-:Y:S02]  /*7990*/  USHF.R.U32.HI UR16, URZ, 0x4, UR16 ;  /* 0x000000043f107899 */ /* 0x000fe40008011610 */
[----:B------:R-:W-:Y:S02]  /*79a0*/  USEL UR8, UR8, URZ, !UP0 ;  /* 0x0000003f08087287 */ /* 0x000fe4000c000000 */
[----:B------:R-:W-:Y:S02]  /*79b0*/  ULOP3.LUT UR16, UR16, 0x3fff, URZ, 0xc0, !UPT ;  /* 0x00003fff10107892 */ /* 0x000fe4000f8ec03f */
[----:B------:R-:W-:Y:S02]  /*79c0*/  UISETP.NE.U32.AND UP0, UPT, UR8, URZ, UPT ;  /* 0x0000003f0800728c */ /* 0x000fe4000bf05070 */
[----:B------:R-:W-:-:S02]  /*79d0*/  ULOP3.LUT UR7, UR12, 0x10000, URZ, 0xfc, !UPT ;  /* 0x000100000c077892 */ /* 0x000fc4000f8efc3f */
[----:B------:R-:W-:Y:S02]  /*79e0*/  ULOP3.LUT UR8, UR16, 0x10000, URZ, 0xfc, !UPT ;  /* 0x0001000010087892 */ /* 0x000fe4000f8efc3f */
[----:B------:R-:W-:Y:S02]  /*79f0*/  ULEA UR7, UR23, UR7, 0xa ;  /* 0x0000000717077291 */ /* 0x000fe4000f8e503f */
[----:B------:R-:W-:Y:S01]  /*7a00*/  ULEA UR8, UR23, UR8, 0xa ;  /* 0x0000000817087291 */ /* 0x000fe2000f8e503f */
[----:B------:R-:W-:Y:S01]  /*7a10*/  UMOV UR17, 0x80000020 ;  /* 0x8000002000117882 */ /* 0x000fe20000000000 */
[----:B------:R-:W-:-:S03]  /*7a20*/  UMOV UR19, 0x80000020 ;  /* 0x8000002000137882 */ /* 0x000fc60000000000 */
[----:B------:R-:W-:Y:S02]  /*7a30*/  UMOV UR16, UR7 ;  /* 0x0000000700107c82 */ /* 0x000fe40008000000 */
[----:B------:R-:W-:Y:S01]  /*7a40*/  UMOV UR18, UR8 ;  /* 0x0000000800127c82 */ /* 0x000fe20008000000 */
[----:B--2---:R-:W-:-:S06]  /*7a50*/  WARPGROUP.ARRIVE ;  /* 0x00000000000079c5 */ /* 0x004fcc0000000000 */
[----:B------:R-:W-:Y:S03]  /*7a60*/  QGMMA.64x256x32.F32.E4M3.E4M3 R108, gdesc[UR16], R108, UP0, gsb0 ;  /* 0x03e00000106c79f3 */ /* 0x000fe6000b80086c */
        /* <DEDUP_REMOVED lines=65> */
[----:B--2---:R-:W2:Y:S04]  /*7e80*/  LDL.LU.64 R234, [R1+0x868] ;  /* 0x0008680001ea7983 */ /* 0x004ea80000300a00 */
[----:B------:R-:W3:Y:S04]  /*7e90*/  LDL.LU.64 R232, [R1+0x860] ;  /* 0x0008600001e87983 */ /* 0x000ee80000300a00 */
[----:B------:R-:W4:Y:S04]  /*7ea0*/  LDL.LU.64 R230, [R1+0x858] ;  /* 0x0008580001e67983 */ /* 0x000f280000300a00 */
        /* <DEDUP_REMOVED lines=60> */
[----:B------:R-:W4:Y:S01]  /*8270*/  LDL.LU.64 R108, [R1+0x670] ;  /* 0x00067000016c7983 */ /* 0x000f220000300a00 */
[----:B------:R-:W-:Y:S01]  /*8280*/  UIADD3 UR16, UR7, 0x200, URZ ;  /* 0x0000020007107890 */ /* 0x000fe2000fffe03f */
[----:B------:R-:W-:-:S02]  /*8290*/  UMOV UR17, 0x80000020 ;  /* 0x8000002000117882 */ /* 0x000fc40000000000 */
[----:B--2---:R-:W-:Y:S04]  /*82a0*/  STL.64 [R1+0x668], R234 ;  /* 0x000668ea01007387 */ /* 0x004fe80000100a00 */
[----:B---3--:R-:W-:Y:S04]  /*82b0*/  STL.64 [R1+0x660], R232 ;  /* 0x000660e801007387 */ /* 0x008fe80000100a00 */
[----:B----4-:R-:W-:Y:S04]  /*82c0*/  STL.64 [R1+0x658], R230 ;  /* 0x000658e601007387 */ /* 0x010fe80000100a00 */
        /* <DEDUP_REMOVED lines=38> */
[----:B------:R-:W-:Y:S01]  /*8530*/  STL.64 [R1+0x520], R152 ;  /* 0x0005209801007387 */ /* 0x000fe20000100a00 */
[----:B------:R-:W-:-:S06]  /*8540*/  WARPGROUP.ARRIVE ;  /* 0x00000000000079c5 */ /* 0x000fcc0000000000 */
[----:B------:R-:W-:Y:S03]  /*8550*/  QGMMA.64x256x32.F32.E4M3.E4M3 R24, gdesc[UR16], R24, UP0, gsb0 ;  /* 0x03e00000101879f3 */ /* 0x000fe6000b800818 */
        /* <DEDUP_REMOVED lines=88> */
[----:B------:R-:W-:Y:S01]  /*8ae0*/  UIADD3 UR18, UR8, 0x2, URZ ;  /* 0x0000000208127890 */ /* 0x000fe2000fffe03f */
[----:B------:R-:W-:Y:S01]  /*8af0*/  UMOV UR17, 0x80000020 ;  /* 0x8000002000117882 */ /* 0x000fe20000000000 */
[----:B------:R-:W-:Y:S01]  /*8b00*/  UMOV UR19, 0x80000020 ;  /* 0x8000002000137882 */ /* 0x000fe20000000000 */
[----:B--2---:R-:W-:-:S06]  /*8b10*/  WARPGROUP.ARRIVE ;  /* 0x00000000000079c5 */ /* 0x004fcc0000000000 */
[----:B------:R-:W-:Y:S03]  /*8b20*/  QGMMA.64x256x32.F32.E4M3.E4M3 R108, gdesc[UR16], R108, gsb0 ;  /* 0x03e00000106c79f3 */ /* 0x000fe6000800086c */
[----:B------:R-:W-:Y:S02]  /*8b30*/  WARPGROUP.DEPBAR.LE gsb0, 0x0 ;  /* 0x00008000000079c5 */ /* 0x000fe40000010000 */
[----:B------:R-:W-:Y:S01]  /*8b40*/  STL.64 [R1], R108 ;  /* 0x0000006c01007387 */ /* 0x000fe20000100a00 */
[----:B0-----:R-:W-:-:S03]  /*8b50*/  IMAD.MOV.U32 R2, RZ, RZ, R108 ;  /* 0x000000ffff027224 */ /* 0x001fc600078e006c */
        /* <DEDUP_REMOVED lines=63> */
[----:B0-----:R0:W5:Y:S04]  /*8f50*/  LDL.LU.64 R234, [R1+0x668] ;  /* 0x0006680001ea7983 */ /* 0x0011680000300a00 */
[----:B------:R0:W5:Y:S04]  /*8f60*/  LDL.LU.64 R232, [R1+0x660] ;  /* 0x0006600001e87983 */ /* 0x0001680000300a00 */
        /* <DEDUP_REMOVED lines=62> */
[----:B------:R-:W-:Y:S01]  /*9350*/  UIADD3 UR16, UR7, 0x202, URZ ;  /* 0x0000020207107890 */ /* 0x000fe2000fffe03f */
[----:B------:R-:W-:Y:S01]  /*9360*/  UMOV UR17, 0x80000020 ;  /* 0x8000002000117882 */ /* 0x000fe20000000000 */
[----:B------:R-:W-:-:S04]  /*9370*/  UIADD3 UR6, UR6, 0x2, URZ ;  /* 0x0000000206067890 */ /* 0x000fc8000fffe03f */
[----:B------:R-:W-:-:S04]  /*9380*/  UISETP.NE.AND UP0, UPT, UR6, UR26, UPT ;  /* 0x0000001a0600728c */ /* 0x000fc8000bf05270 */
[----:B------:R-:W-:-:S06]  /*9390*/  USEL UR7, URZ, 0x1, UP0 ;  /* 0x000000013f077887 */ /* 0x000fcc0008000000 */
[----:B------:R-:W-:Y:S01]  /*93a0*/  ISETP.NE.AND P1, PT, RZ, UR7, PT ;  /* 0x00000007ff007c0c */ /* 0x000fe2000bf25270 */
[----:B--2---:R-:W-:-:S06]  /*93b0*/  WARPGROUP.ARRIVE ;  /* 0x00000000000079c5 */ /* 0x004fcc0000000000 */
[----:B------:R-:W-:Y:S03]  /*93c0*/  QGMMA.64x256x32.F32.E4M3.E4M3 R24, gdesc[UR16], R24, gsb0 ;  /* 0x03e00000101879f3 */ /* 0x000fe60008000818 */
[----:B------:R-:W-:-:S03]  /*93d0*/  WARPGROUP.DEPBAR.LE gsb0, 0x0 ;  /* 0x00008000000079c5 */ /* 0x000fc60000010000 */
[----:B0-----:R-:W-:Y:S05]  /*93e0*/  @!P1 BRA `(.L_x_28) ;  /* 0x0000003c000c9947 */ /* 0x001fea0003800000 */
[----:B-----5:R0:W-:Y:S04]  /*93f0*/  STL [R1+0x69c], R225 ;  /* 0x00069ce101007387 */ /* 0x0201e80000100800 */
[----:B------:R2:W-:Y:S01]  /*9400*/  STL [R1+0x698], R226 ;  /* 0x000698e201007387 */ /* 0x0005e20000100800 */
[----:B0-----:R-:W-:-:S03]  /*9410*/  IMAD.MOV.U32 R225, RZ, RZ, R2 ;  /* 0x000000ffffe17224 */ /* 0x001fc600078e0002 */
[----:B--2---:R-:W2:Y:S04]  /*9420*/  LDL R226, [R1+0x4] ;  /* 0x0000040001e27983 */ /* 0x004ea80000100800 */
[----:B------:R0:W-:Y:S04]  /*9430*/  STL [R1+0x694], R227 ;  /* 0x000694e301007387 */ /* 0x0001e80000100800 */
[----:B0-----:R-:W3:Y:S04]  /*9440*/  LDL R227, [R1+0x8] ;  /* 0x0000080001e37983 */ /* 0x001ee80000100800 */
[----:B------:R0:W-:Y:S04]  /*9450*/  STL [R1+0x690], R228 ;  /* 0x000690e401007387 */ /* 0x0001e80000100800 */
[----:B0-----:R-:W4:Y:S04]  /*9460*/  LDL R228, [R1+0xc] ;  /* 0x00000c0001e47983 */ /* 0x001f280000100800 */
        /* <DEDUP_REMOVED lines=209> */
[----:B0-----:R-:W4:Y:S04]  /*a180*/  LDL.LU R121, [R1+0x200] ;  /* 0x0002000001797983 */ /* 0x001f280000300800 */
        /* <DEDUP_REMOVED lines=14> */
[----:B------:R-:W4:Y:S04]  /*a270*/  LDL.LU R2, [R1+0x230] ;  /* 0x0002300001027983 */ /* 0x000f280000300800 */
        /* <DEDUP_REMOVED lines=38> */
[----:B------:R0:W-:Y:S01]  /*a4e0*/  STL [R1+0x480], R148 ;  /* 0x0004809401007387 */ /* 0x0001e20000100800 */
[----:B------:R-:W-:-:S03]  /*a4f0*/  FADD R3, R225, R3 ;  /* 0x00000003e1037221 */ /* 0x000fc60000000000 */
[----:B0-----:R-:W4:Y:S04]  /*a500*/  LDL.LU R148, [R1+0x214] ;  /* 0x0002140001947983 */ /* 0x001f280000300800 */
[----:B------:R0:W-:Y:S01]  /*a510*/  STL [R1+0x47c], R149 ;  /* 0x00047c9501007387 */ /* 0x0001e20000100800 */
[----:B--2---:R-:W-:-:S01]  /*a520*/  FADD R4, R226, R4 ;  /* 0x00000004e2047221 */ /* 0x004fc20000000000 */
[----:B---3--:R-:W-:Y:S02]  /*a530*/  FADD R5, R227, R5 ;  /* 0x00000005e3057221 */ /* 0x008fe40000000000 */
[----:B0-----:R-:W2:Y:S04]  /*a540*/  LDL R149, [R1+0x1f4] ;  /* 0x0001f40001957983 */ /* 0x001ea80000100800 */
[----:B------:R0:W-:Y:S01]  /*a550*/  STL [R1+0x478], R150 ;  /* 0x0004789601007387 */ /* 0x0001e20000100800 */
[----:B----4-:R-:W-:-:S01]  /*a560*/  FADD R6, R228, R6 ;  /* 0x00000006e4067221 */ /* 0x010fc20000000000 */
[----:B------:R-:W-:-:S02]  /*a570*/  FADD R7, R229, R7 ;  /* 0x00000007e5077221 */ /* 0x000fc40000000000 */
[----:B0-----:R-:W3:Y:S04]  /*a580*/  LDL R150, [R1+0x1c0] ;  /* 0x0001c00001967983 */ /* 0x001ee80000100800 */
[----:B------:R0:W-:Y:S01]  /*a590*/  STL [R1+0x474], R151 ;  /* 0x0004749701007387 */ /* 0x0001e20000100800 */
[----:B------:R-:W-:-:S01]  /*a5a0*/  FADD R8, R230, R8 ;  /* 0x00000008e6087221 */ /* 0x000fc20000000000 */
[----:B------:R-:W-:Y:S02]  /*a5b0*/  FADD R9, R231, R9 ;  /* 0x00000009e7097221 */ /* 0x000fe40000000000 */
[----:B0-----:R-:W4:Y:S04]  /*a5c0*/  LDL R151, [R1+0x1f0] ;  /* 0x0001f00001977983 */ /* 0x001f280000100800 */
[----:B------:R0:W-:Y:S01]  /*a5d0*/  STL [R1+0x470], R0 ;  /* 0x0004700001007387 */ /* 0x0001e20000100800 */
[----:B------:R-:W-:-:S01]  /*a5e0*/  FADD R10, R232, R10 ;  /* 0x0000000ae80a7221 */ /* 0x000fc20000000000 */
[----:B------:R-:W-:-:S02]  /*a5f0*/  FADD R11, R233, R11 ;  /* 0x0000000be90b7221 */ /* 0x000fc40000000000 */
[----:B0-----:R-:W2:Y:S04]  /*a600*/  LDL.LU R0, [R1+0x210] ;  /* 0x0002100001007983 */ /* 0x001ea80000300800 */
[----:B------:R-:W3:Y:S04]  /*a610*/  LDL.LU R225, [R1+0x69c] ;  /* 0x00069c0001e17983 */ /* 0x000ee80000300800 */
[----:B------:R-:W4:Y:S04]  /*a620*/  LDL.LU R226, [R1+0x698] ;  /* 0x0006980001e27983 */ /* 0x000f280000300800 */
[----:B------:R-:W2:Y:S04]  /*a630*/  LDL.LU R227, [R1+0x694] ;  /* 0x0006940001e37983 */ /* 0x000ea80000300800 */
[----:B------:R-:W2:Y:S04]  /*a640*/  LDL.LU R228, [R1+0x690] ;  /* 0x0006900001e47983 */ /* 0x000ea80000300800 */
[----:B------:R-:W2:Y:S01]  /*a650*/  LDL.LU R229, [R1+0x68c] ;  /* 0x00068c0001e57983 */ /* 0x000ea20000300800 */
[----:B------:R-:W-:-:S03]  /*a660*/  FADD R12, R234, R12 ;  /* 0x0000000cea0c7221 */ /* 0x000fc60000000000 */
[----:B------:R-:W2:Y:S01]  /*a670*/  LDL.LU R230, [R1+0x688] ;  /* 0x0006880001e67983 */ /* 0x000ea20000300800 */
[----:B------:R-:W-:-:S03]  /*a680*/  FADD R13, R235, R13 ;  /* 0x0000000deb0d7221 */ /* 0x000fc60000000000 */
[----:B------:R-:W2:Y:S04]  /*a690*/  LDL.LU R231, [R1+0x684] ;  /* 0x0006840001e77983 */ /* 0x000ea80000300800 */
[----:B------:R-:W2:Y:S04]  /*a6a0*/  LDL.LU R232, [R1+0x680] ;  /* 0x0006800001e87983 */ /* 0x000ea80000300800 */
[----:B------:R-:W2:Y:S04]  /*a6b0*/  LDL.LU R233, [R1+0x67c] ;  /* 0x00067c0001e97983 */ /* 0x000ea80000300800 */
[----:B------:R-:W2:Y:S04]  /*a6c0*/  LDL.LU R234, [R1+0x678] ;  /* 0x0006780001ea7983 */ /* 0x000ea80000300800 */
[----:B------:R-:W2:Y:S01]  /*a6d0*/  LDL.LU R235, [R1+0x674] ;  /* 0x0006740001eb7983 */ /* 0x000ea20000300800 */
[----:B------:R-:W-:-:S01]  /*a6e0*/  FADD R14, R24, R14 ;  /* 0x0000000e180e7221 */ /* 0x000fc20000000000 */
[----:B------:R-:W-:Y:S01]  /*a6f0*/  FADD R15, R25, R15 ;  /* 0x0000000f190f7221 */ /* 0x000fe20000000000 */
[----:B------:R-:W-:-:S01]  /*a700*/  FADD R16, R26, R16 ;  /* 0x000000101a107221 */ /* 0x000fc20000000000 */
[----:B------:R-:W2:Y:S01]  /*a710*/  LDL.LU R24, [R1+0x670] ;  /* 0x0006700001187983 */ /* 0x000ea20000300800 */
[----:B------:R-:W-:-:S01]  /*a720*/  FADD R17, R27, R17 ;  /* 0x000000111b117221 */ /* 0x000fc20000000000 */
[----:B------:R-:W-:-:S02]  /*a730*/  FADD R18, R28, R18 ;  /* 0x000000121c127221 */ /* 0x000fc40000000000 */
[----:B------:R-:W2:Y:S01]  /*a740*/  LDL.LU R25, [R1+0x66c] ;  /* 0x00066c0001197983 */ /* 0x000ea20000300800 */
[----:B------:R-:W-:-:S03]  /*a750*/  FADD R19, R29, R19 ;  /* 0x000000131d137221 */ /* 0x000fc60000000000 */
        /* <DEDUP_REMOVED lines=155> */
[----:B---3--:R-:W-:-:S03]  /*b110*/  FADD R225, R107, R225 ;  /* 0x000000e16be17221 */ /* 0x008fc60000000000 */
[----:B------:R-:W3:Y:S01]  /*b120*/  LDL.LU R104, [R1+0x530] ;  /* 0x0005300001687983 */ /* 0x000ee20000300800 */
[----:B----4-:R-:W-:-:S03]  /*b130*/  FADD R226, R108, R226 ;  /* 0x000000e26ce27221 */ /* 0x010fc60000000000 */
[----:B------:R-:W4:Y:S01]  /*b140*/  LDL.LU R105, [R1+0x52c] ;  /* 0x00052c0001697983 */ /* 0x000f220000300800 */
[----:B--2---:R-:W-:-:S03]  /*b150*/  FADD R227, R109, R227 ;  /* 0x000000e36de37221 */ /* 0x004fc60000000000 */
        /* <DEDUP_REMOVED lines=15> */
[----:B------:R-:W-:-:S01]  /*b250*/  FADD R235, R117, R235 ;  /* 0x000000eb75eb7221 */ /* 0x000fc20000000000 */
[----:B------:R-:W-:Y:S02]  /*b260*/  FADD R121, R120, R121 ;  /* 0x0000007978797221 */ /* 0x000fe40000000000 */
[----:B------:R-:W2:Y:S01]  /*b270*/  LDL.LU R114, [R1+0x508] ;  /* 0x0005080001727983 */ /* 0x000ea20000300800 */
[----:B------:R-:W-:-:S03]  /*b280*/  FADD R236, R118, R236 ;  /* 0x000000ec76ec7221 */ /* 0x000fc60000000000 */
[----:B------:R-:W2:Y:S01]  /*b290*/  LDL.LU R115, [R1+0x504] ;  /* 0x0005040001737983 */ /* 0x000ea20000300800 */
[----:B------:R-:W-:-:S03]  /*b2a0*/  FADD R237, R119, R237 ;  /* 0x000000ed77ed7221 */ /* 0x000fc60000000000 */
[----:B------:R-:W2:Y:S01]  /*b2b0*/  LDL.LU R116, [R1+0x500] ;  /* 0x0005000001747983 */ /* 0x000ea20000300800 */
[----:B------:R-:W-:-:S03]  /*b2c0*/  FADD R123, R122, R123 ;  /* 0x0000007b7a7b7221 */ /* 0x000fc60000000000 */
[----:B------:R-:W2:Y:S04]  /*b2d0*/  LDL.LU R117, [R1+0x4fc] ;  /* 0x0004fc0001757983 */ /* 0x000ea80000300800 */
[----:B------:R-:W2:Y:S01]  /*b2e0*/  LDL.LU R118, [R1+0x4f8] ;  /* 0x0004f80001767983 */ /* 0x000ea20000300800 */
[----:B------:R-:W-:-:S03]  /*b2f0*/  FADD R125, R124, R125 ;  /* 0x0000007d7c7d7221 */ /* 0x000fc60000000000 */
[----:B------:R-:W2:Y:S04]  /*b300*/  LDL.LU R119, [R1+0x4f4] ;  /* 0x0004f40001777983 */ /* 0x000ea80000300800 */
[----:B------:R-:W2:Y:S04]  /*b310*/  LDL.LU R120, [R1+0x4f0] ;  /* 0x0004f00001787983 */ /* 0x000ea80000300800 */
[----:B------:R0:W-:Y:S01]  /*b320*/  STL [R1+0x200], R121 ;  /* 0x0002007901007387 */ /* 0x0001e20000100800 */
[----:B------:R-:W-:-:S01]  /*b330*/  FADD R127, R126, R127 ;  /* 0x0000007f7e7f7221 */ /* 0x000fc20000000000 */
[----:B------:R-:W-:Y:S01]  /*b340*/  FADD R0, R128, R0 ;  /* 0x0000000080007221 */ /* 0x000fe20000000000 */
[----:B------:R-:W-:-:S01]  /*b350*/  FADD R148, R150, R148 ;  /* 0x0000009496947221 */ /* 0x000fc20000000000 */
[----:B0-----:R-:W2:Y:S04]  /*b360*/  LDL.LU R121, [R1+0x4ec] ;  /* 0x0004ec0001797983 */ /* 0x001ea80000300800 */
        /* <DEDUP_REMOVED lines=9> */
[----:B------:R-:W-:-:S02]  /*b400*/  FADD R136, R137, R136 ;  /* 0x0000008889887221 */ /* 0x000fc40000000000 */
[----:B0-----:R-:W2:Y:S04]  /*b410*/  LDL.LU R125, [R1+0x4dc] ;  /* 0x0004dc00017d7983 */ /* 0x001ea80000300800 */
[----:B------:R-:W2:Y:S04]  /*b420*/  LDL.LU R126, [R1+0x4d8] ;  /* 0x0004d800017e7983 */ /* 0x000ea80000300800 */
[----:B------:R0:W-:Y:S01]  /*b430*/  STL [R1+0x20c], R127 ;  /* 0x00020c7f01007387 */ /* 0x0001e20000100800 */
[----:B------:R-:W-:-:S01]  /*b440*/  FADD R132, R134, R132 ;  /* 0x0000008486847221 */ /* 0x000fc20000000000 */
[----:B------:R-:W-:-:S02]  /*b450*/  FADD R2, R130, R2 ;  /* 0x0000000282027221 */ /* 0x000fc40000000000 */
[----:B0-----:R-:W2:Y:S04]  /*b460*/  LDL.LU R127, [R1+0x4d4] ;  /* 0x0004d400017f7983 */ /* 0x001ea80000300800 */
[----:B------:R-:W2:Y:S04]  /*b470*/  LDL.LU R128, [R1+0x4d0] ;  /* 0x0004d00001807983 */ /* 0x000ea80000300800 */
[----:B------:R-:W-:Y:S04]  /*b480*/  STL [R1+0x210], R0 ;  /* 0x0002100001007387 */ /* 0x000fe80000100800 */
[----:B------:R-:W-:Y:S04]  /*b490*/  STL [R1+0x214], R148 ;  /* 0x0002149401007387 */ /* 0x000fe80000100800 */
[----:B------:R-:W-:Y:S04]  /*b4a0*/  STL [R1+0x218], R144 ;  /* 0x0002189001007387 */ /* 0x000fe80000100800 */
[----:B------:R-:W-:Y:S04]  /*b4b0*/  STL [R1+0x21c], R142 ;  /* 0x00021c8e01007387 */ /* 0x000fe80000100800 */
[----:B------:R-:W-:Y:S04]  /*b4c0*/  STL [R1+0x220], R140 ;  /* 0x0002208c01007387 */ /* 0x000fe80000100800 */
[----:B------:R-:W-:Y:S04]  /*b4d0*/  STL [R1+0x224], R138 ;  /* 0x0002248a01007387 */ /* 0x000fe80000100800 */
[----:B------:R-:W3:Y:S04]  /*b4e0*/  LDL.LU R130, [R1+0x234] ;  /* 0x0002340001827983 */ /* 0x000ee80000300800 */
[----:B------:R-:W-:Y:S04]  /*b4f0*/  STL [R1+0x228], R136 ;  /* 0x0002288801007387 */ /* 0x000fe80000100800 */
[----:B------:R0:W-:Y:S04]  /*b500*/  STL [R1+0x22c], R132 ;  /* 0x00022c8401007387 */ /* 0x0001e80000100800 */
[----:B0-----:R-:W4:Y:S04]  /*b510*/  LDL.LU R132, [R1+0x238] ;  /* 0x0002380001847983 */ /* 0x001f280000300800 */
[----:B------:R-:W2:Y:S04]  /*b520*/  LDL.LU R134, [R1+0x23c] ;  /* 0x00023c0001867983 */ /* 0x000ea80000300800 */
[----:B------:R0:W-:Y:S04]  /*b530*/  STL [R1+0x230], R2 ;  /* 0x0002300201007387 */ /* 0x0001e80000100800 */
[----:B------:R-:W2:Y:S04]  /*b540*/  LDL.LU R136, [R1+0x240] ;  /* 0x0002400001887983 */ /* 0x000ea80000300800 */
        /* <DEDUP_REMOVED lines=11> */
[----:B0-----:R-:W2:Y:S04]  /*b600*/  LDL.LU R2, [R1+0x270] ;  /* 0x0002700001027983 */ /* 0x001ea80000300800 */
[----:B------:R-:W2:Y:S01]  /*b610*/  LDL.LU R0, [R1+0x274] ;  /* 0x0002740001007983 */ /* 0x000ea20000300800 */
[----:B---3--:R-:W-:-:S03]  /*b620*/  FADD R130, R129, R130 ;  /* 0x0000008281827221 */ /* 0x008fc60000000000 */
[----:B------:R-:W3:Y:S04]  /*b630*/  LDL.LU R129, [R1+0x4cc] ;  /* 0x0004cc0001817983 */ /* 0x000ee80000300800 */
[----:B------:R0:W-:Y:S04]  /*b640*/  STL [R1+0x234], R130 ;  /* 0x0002348201007387 */ /* 0x0001e80000100800 */
[----:B0-----:R-:W3:Y:S01]  /*b650*/  LDL.LU R130, [R1+0x4c8] ;  /* 0x0004c80001827983 */ /* 0x001ee20000300800 */
[----:B----4-:R-:W-:-:S03]  /*b660*/  FADD R132, R131, R132 ;  /* 0x0000008483847221 */ /* 0x010fc60000000000 */
[----:B------:R-:W4:Y:S01]  /*b670*/  LDL.LU R131, [R1+0x4c4] ;  /* 0x0004c40001837983 */ /* 0x000f220000300800 */
[----:B--2---:R-:W-:-:S03]  /*b680*/  FADD R134, R133, R134 ;  /* 0x0000008685867221 */ /* 0x004fc60000000000 */
[----:B------:R0:W-:Y:S01]  /*b690*/  STL [R1+0x238], R132 ;  /* 0x0002388401007387 */ /* 0x0001e20000100800 */
[----:B------:R-:W-:-:S03]  /*b6a0*/  FADD R136, R135, R136 ;  /* 0x0000008887887221 */ /* 0x000fc60000000000 */
[----:B0-----:R-:W2:Y:S01]  /*b6b0*/  LDL.LU R132, [R1+0x4c0] ;  /* 0x0004c00001847983 */ /* 0x001ea20000300800 */
[----:B------:R-:W-:-:S03]  /*b6c0*/  FADD R150, R151, R150 ;  /* 0x0000009697967221 */ /* 0x000fc60000000000 */
[----:B------:R-:W2:Y:S01]  /*b6d0*/  LDL.LU R133, [R1+0x4bc] ;  /* 0x0004bc0001857983 */ /* 0x000ea20000300800 */
[----:B------:R-:W-:-:S03]  /*b6e0*/  FADD R148, R149, R148 ;  /* 0x0000009495947221 */ /* 0x000fc60000000000 */
[----:B------:R0:W-:Y:S01]  /*b6f0*/  STL [R1+0x23c], R134 ;  /* 0x00023c8601007387 */ /* 0x0001e20000100800 */
[----:B------:R-:W-:-:S01]  /*b700*/  FADD R146, R147, R146 ;  /* 0x0000009293927221 */ /* 0x000fc20000000000 */
[----:B------:R-:W-:Y:S02]  /*b710*/  FADD R144, R145, R144 ;  /* 0x0000009091907221 */ /* 0x000fe40000000000 */
[----:B0-----:R-:W2:Y:S01]  /*b720*/  LDL.LU R134, [R1+0x4b8] ;  /* 0x0004b80001867983 */ /* 0x001ea20000300800 */
[----:B------:R-:W-:-:S03]  /*b730*/  FADD R143, R24, R143 ;  /* 0x0000008f188f7221 */ /* 0x000fc60000000000 */
[----:B------:R-:W2:Y:S01]  /*b740*/  LDL.LU R135, [R1+0x4b4] ;  /* 0x0004b40001877983 */ /* 0x000ea20000300800 */
[----:B------:R-:W-:-:S03]  /*b750*/  FADD R142, R25, R142 ;  /* 0x0000008e198e7221 */ /* 0x000fc60000000000 */
[----:B------:R0:W-:Y:S01]  /*b760*/  STL [R1+0x240], R136 ;  /* 0x0002408801007387 */ /* 0x0001e20000100800 */
[----:B------:R-:W-:-:S01]  /*b770*/  FADD R141, R26, R141 ;  /* 0x0000008d1a8d7221 */ /* 0x000fc20000000000 */
[----:B------:R-:W-:Y:S01]  /*b780*/  FADD R140, R27, R140 ;  /* 0x0000008c1b8c7221 */ /* 0x000fe20000000000 */
[----:B------:R-:W-:-:S01]  /*b790*/  FADD R139, R28, R139 ;  /* 0x0000008b1c8b7221 */ /* 0x000fc20000000000 */
[----:B0-----:R-:W2:Y:S01]  /*b7a0*/  LDL.LU R136, [R1+0x4b0] ;  /* 0x0004b00001887983 */ /* 0x001ea20000300800 */
[----:B------:R-:W-:-:S03]  /*b7b0*/  FADD R138, R29, R138 ;  /* 0x0000008a1d8a7221 */ /* 0x000fc60000000000 */
[----:B------:R0:W-:Y:S01]  /*b7c0*/  STL [R1+0x244], R150 ;  /* 0x0002449601007387 */ /* 0x0001e20000100800 */
[----:B------:R-:W-:-:S03]  /*b7d0*/  FADD R137, R30, R137 ;  /* 0x000000891e897221 */ /* 0x000fc60000000000 */
[----:B------:R1:W-:Y:S01]  /*b7e0*/  STL [R1+0x248], R148 ;  /* 0x0002489401007387 */ /* 0x0003e20000100800 */
[----:B------:R-:W-:-:S03]  /*b7f0*/  FADD R2, R31, R2 ;  /* 0x000000021f027221 */ /* 0x000fc60000000000 */
[----:B------:R1:W-:Y:S01]  /*b800*/  STL [R1+0x24c], R146 ;  /* 0x00024c9201007387 */ /* 0x0003e20000100800 */
[----:B------:R-:W-:-:S03]  /*b810*/  FADD R0, R32, R0 ;  /* 0x0000000020007221 */ /* 0x000fc60000000000 */
[----:B------:R1:W-:Y:S04]  /*b820*/  STL [R1+0x250], R144 ;  /* 0x0002509001007387 */ /* 0x0003e80000100800 */
[----:B------:R1:W-:Y:S04]  /*b830*/  STL [R1+0x254], R143 ;  /* 0x0002548f01007387 */ /* 0x0003e80000100800 */
[----:B------:R1:W-:Y:S04]  /*b840*/  STL [R1+0x258], R142 ;  /* 0x0002588e01007387 */ /* 0x0003e80000100800 */
[----:B------:R1:W-:Y:S04]  /*b850*/  STL [R1+0x25c], R141 ;  /* 0x00025c8d01007387 */ /* 0x0003e80000100800 */
[----:B------:R1:W-:Y:S04]  /*b860*/  STL [R1+0x260], R140 ;  /* 0x0002608c01007387 */ /* 0x0003e80000100800 */
[----:B------:R1:W-:Y:S04]  /*b870*/  STL [R1+0x264], R139 ;  /* 0x0002648b01007387 */ /* 0x0003e80000100800 */
[----:B------:R1:W-:Y:S04]  /*b880*/  STL [R1+0x268], R138 ;  /* 0x0002688a01007387 */ /* 0x0003e80000100800 */
[----:B------:R-:W3:Y:S04]  /*b890*/  LDL.LU R151, [R1+0x278] ;  /* 0x0002780001977983 */ /* 0x000ee80000300800 */
[----:B------:R1:W-:Y:S04]  /*b8a0*/  STL [R1+0x26c], R137 ;  /* 0x00026c8901007387 */ /* 0x0003e80000100800 */
[----:B0-----:R-:W4:Y:S04]  /*b8b0*/  LDL.LU R150, [R1+0x27c] ;  /* 0x00027c0001967983 */ /* 0x001f280000300800 */
[----:B------:R0:W-:Y:S04]  /*b8c0*/  STL [R1+0x270], R2 ;  /* 0x0002700201007387 */ /* 0x0001e80000100800 */
[----:B------:R-:W2:Y:S04]  /*b8d0*/  LDL.LU R149, [R1+0x280] ;  /* 0x0002800001957983 */ /* 0x000ea80000300800 */
[----:B------:R0:W-:Y:S04]  /*b8e0*/  STL [R1+0x274], R0 ;  /* 0x0002740001007387 */ /* 0x0001e80000100800 */
[----:B-1----:R-:W2:Y:S04]  /*b8f0*/  LDL.LU R148, [R1+0x284] ;  /* 0x0002840001947983 */ /* 0x002ea80000300800 */
        /* <DEDUP_REMOVED lines=13> */
[----:B---3--:R-:W-:-:S05]  /*b9d0*/  FADD R151, R33, R151 ;  /* 0x0000009721977221 */ /* 0x008fca0000000000 */
[----:B------:R0:W-:Y:S01]  /*b9e0*/  STL [R1+0x278], R151 ;  /* 0x0002789701007387 */ /* 0x0001e20000100800 */
[----:B----4-:R-:W-:-:S05]  /*b9f0*/  FADD R150, R34, R150 ;  /* 0x0000009622967221 */ /* 0x010fca0000000000 */
[----:B------:R1:W-:Y:S01]  /*ba00*/  STL [R1+0x27c], R150 ;  /* 0x00027c9601007387 */ /* 0x0003e20000100800 */
[----:B--2---:R-:W-:-:S05]  /*ba10*/  FADD R149, R35, R149 ;  /* 0x0000009523957221 */ /* 0x004fca0000000000 */
[----:B------:R2:W-:Y:S01]  /*ba20*/  STL [R1+0x280], R149 ;  /* 0x0002809501007387 */ /* 0x0005e20000100800 */
[----:B------:R-:W-:-:S01]  /*ba30*/  FADD R148, R36, R148 ;  /* 0x0000009424947221 */ /* 0x000fc20000000000 */
[----:B------:R-:W-:-:S04]  /*ba40*/  FADD R147, R37, R147 ;  /* 0x0000009325937221 */ /* 0x000fc80000000000 */
[----:B------:R3:W-:Y:S01]  /*ba50*/  STL [R1+0x284], R148 ;  /* 0x0002849401007387 */ /* 0x0007e20000100800 */
[----:B------:R-:W-:-:S03]  /*ba60*/  FADD R146, R38, R146 ;  /* 0x0000009226927221 */ /* 0x000fc60000000000 */
        /* <DEDUP_REMOVED lines=20> */
[----:B0-----:R-:W4:Y:S01]  /*bbb0*/  LDL.LU R151, [R1+0x2bc] ;  /* 0x0002bc0001977983 */ /* 0x001f220000300800 */
[----:B------:R-:W-:-:S03]  /*bbc0*/  FADD R0, R49, R0 ;  /* 0x0000000031007221 */ /* 0x000fc60000000000 */
[----:B------:R0:W-:Y:S04]  /*bbd0*/  STL [R1+0x2b0], R137 ;  /* 0x0002b08901007387 */ /* 0x0001e80000100800 */
[----:B-1----:R-:W4:Y:S04]  /*bbe0*/  LDL.LU R150, [R1+0x2c0] ;  /* 0x0002c00001967983 */ /* 0x002f280000300800 */
[----:B------:R1:W-:Y:S04]  /*bbf0*/  STL [R1+0x2b4], R2 ;  /* 0x0002b40201007387 */ /* 0x0003e80000100800 */
[----:B--2---:R-:W2:Y:S04]  /*bc00*/  LDL.LU R149, [R1+0x2c4] ;  /* 0x0002c40001957983 */ /* 0x004ea80000300800 */
[----:B------:R1:W-:Y:S04]  /*bc10*/  STL [R1+0x2b8], R0 ;  /* 0x0002b80001007387 */ /* 0x0003e80000100800 */
[----:B---3--:R-:W3:Y:S04]  /*bc20*/  LDL.LU R148, [R1+0x2c8] ;  /* 0x0002c80001947983 */ /* 0x008ee80000300800 */
[----:B----4-:R-:W4:Y:S04]  /*bc30*/  LDL.LU R147, [R1+0x2cc] ;  /* 0x0002cc0001937983 */ /* 0x010f280000300800 */
[----:B------:R-:W4:Y:S04]  /*bc40*/  LDL.LU R146, [R1+0x2d0] ;  /* 0x0002d00001927983 */ /* 0x000f280000300800 */
        /* <DEDUP_REMOVED lines=8> */
[----:B0-----:R-:W4:Y:S04]  /*bcd0*/  LDL.LU R137, [R1+0x2f4] ;  /* 0x0002f40001897983 */ /* 0x001f280000300800 */
[----:B-1----:R-:W4:Y:S04]  /*bce0*/  LDL.LU R2, [R1+0x2f8] ;  /* 0x0002f80001027983 */ /* 0x002f280000300800 */
[----:B------:R-:W4:Y:S01]  /*bcf0*/  LDL.LU R0, [R1+0x2fc] ;  /* 0x0002fc0001007983 */ /* 0x000f220000300800 */
[----:B------:R-:W-:-:S01]  /*bd00*/  FADD R151, R50, R151 ;  /* 0x0000009732977221 */ /* 0x000fc20000000000 */
[----:B------:R-:W-:-:S04]  /*bd10*/  FADD R150, R51, R150 ;  /* 0x0000009633967221 */ /* 0x000fc80000000000 */
[----:B------:R0:W-:Y:S01]  /*bd20*/  STL [R1+0x2bc], R151 ;  /* 0x0002bc9701007387 */ /* 0x0001e20000100800 */
[----:B--2---:R-:W-:-:S03]  /*bd30*/  FADD R149, R52, R149 ;  /* 0x0000009534957221 */ /* 0x004fc60000000000 */
[----:B------:R1:W-:Y:S01]  /*bd40*/  STL [R1+0x2c0], R150 ;  /* 0x0002c09601007387 */ /* 0x0003e20000100800 */
[----:B---3--:R-:W-:-:S03]  /*bd50*/  FADD R148, R53, R148 ;  /* 0x0000009435947221 */ /* 0x008fc60000000000 */
[----:B------:R2:W-:Y:S01]  /*bd60*/  STL [R1+0x2c4], R149 ;  /* 0x0002c49501007387 */ /* 0x0005e20000100800 */
[----:B----4-:R-:W-:-:S03]  /*bd70*/  FADD R147, R54, R147 ;  /* 0x0000009336937221 */ /* 0x010fc60000000000 */
        /* <DEDUP_REMOVED lines=198> */
[----:B------:R-:W-:Y:S01]  /*c9e0*/  STL [R1+0x3cc], R151 ;  /* 0x0003cc9701007387 */ /* 0x000fe20000100800 */
[----:B--2---:R-:W-:-:S03]  /*c9f0*/  FADD R149, R120, R149 ;  /* 0x0000009578957221 */ /* 0x004fc60000000000 */
[----:B------:R-:W-:Y:S01]  /*ca00*/  STL [R1+0x3d0], R150 ;  /* 0x0003d09601007387 */ /* 0x000fe20000100800 */
[----:B---3--:R-:W-:-:S03]  /*ca10*/  FADD R148, R121, R148 ;  /* 0x0000009479947221 */ /* 0x008fc60000000000 */
[----:B------:R-:W-:Y:S01]  /*ca20*/  STL [R1+0x3d4], R149 ;  /* 0x0003d49501007387 */ /* 0x000fe20000100800 */
[----:B----4-:R-:W-:-:S03]  /*ca30*/  FADD R147, R122, R147 ;  /* 0x000000937a937221 */ /* 0x010fc60000000000 */
[----:B------:R-:W-:Y:S01]  /*ca40*/  STL [R1+0x3d8], R148 ;  /* 0x0003d89401007387 */ /* 0x000fe20000100800 */
[----:B------:R-:W-:-:S03]  /*ca50*/  FADD R146, R123, R146 ;  /* 0x000000927b927221 */ /* 0x000fc60000000000 */
        /* <DEDUP_REMOVED lines=18> */
[----:B------:R-:W-:Y:S04]  /*cb80*/  STL [R1+0x400], R138 ;  /* 0x0004008a01007387 */ /* 0x000fe80000100800 */
[----:B------:R0:W-:Y:S04]  /*cb90*/  STL [R1+0x404], R137 ;  /* 0x0004048901007387 */ /* 0x0001e80000100800 */
[----:B0-----:R-:W2:Y:S01]  /*cba0*/  LDL.LU R137, [R1+0x410] ;  /* 0x0004100001897983 */ /* 0x001ea20000300800 */
[----:B------:R-:W-:-:S01]  /*cbb0*/  FADD R2, R133, R2 ;  /* 0x0000000285027221 */ /* 0x000fc20000000000 */
[----:B------:R-:W-:-:S02]  /*cbc0*/  FADD R0, R134, R0 ;  /* 0x0000000086007221 */ /* 0x000fc40000000000 */
[----:B------:R-:W3:Y:S04]  /*cbd0*/  LDL.LU R138, [R1+0x414] ;  /* 0x00041400018a7983 */ /* 0x000ee80000300800 */
[----:B------:R-:W-:Y:S04]  /*cbe0*/  STL [R1+0x408], R2 ;  /* 0x0004080201007387 */ /* 0x000fe80000100800 */
[----:B------:R-:W4:Y:S04]  /*cbf0*/  LDL.LU R139, [R1+0x418] ;  /* 0x00041800018b7983 */ /* 0x000f280000300800 */
[----:B------:R0:W-:Y:S04]  /*cc00*/  STL [R1+0x40c], R0 ;  /* 0x00040c0001007387 */ /* 0x0001e80000100800 */
        /* <DEDUP_REMOVED lines=13> */
[----:B------:R-:W4:Y:S01]  /*cce0*/  LDL.LU R2, [R1+0x450] ;  /* 0x0004500001027983 */ /* 0x000f220000300800 */
[----:B--2---:R-:W-:-:S05]  /*ccf0*/  FADD R137, R135, R137 ;  /* 0x0000008987897221 */ /* 0x004fca0000000000 */
[----:B------:R0:W-:Y:S04]  /*cd00*/  STL [R1+0x410], R137 ;  /* 0x0004108901007387 */ /* 0x0001e80000100800 */
[----:B0-----:R-:W4:Y:S01]  /*cd10*/  LDL.LU R137, [R1+0x4ac] ;  /* 0x0004ac0001897983 */ /* 0x001f220000300800 */
[----:B---3--:R-:W-:-:S05]  /*cd20*/  FADD R138, R136, R138 ;  /* 0x0000008a888a7221 */ /* 0x008fca0000000000 */
[----:B------:R0:W-:Y:S04]  /*cd30*/  STL [R1+0x414], R138 ;  /* 0x0004148a01007387 */ /* 0x0001e80000100800 */
[----:B0-----:R-:W2:Y:S01]  /*cd40*/  LDL.LU R138, [R1+0x4a8] ;  /* 0x0004a800018a7983 */ /* 0x001ea20000300800 */
[----:B----4-:R-:W-:-:S05]  /*cd50*/  FADD R139, R137, R139 ;  /* 0x0000008b898b7221 */ /* 0x010fca0000000000 */
[----:B------:R0:W-:Y:S04]  /*cd60*/  STL [R1+0x418], R139 ;  /* 0x0004188b01007387 */ /* 0x0001e80000100800 */
[----:B0-----:R-:W3:Y:S01]  /*cd70*/  LDL.LU R139, [R1+0x4a4] ;  /* 0x0004a400018b7983 */ /* 0x001ee20000300800 */
[----:B--2---:R-:W-:-:S05]  /*cd80*/  FADD R140, R138, R140 ;  /* 0x0000008c8a8c7221 */ /* 0x004fca0000000000 */
[----:B------:R0:W-:Y:S04]  /*cd90*/  STL [R1+0x41c], R140 ;  /* 0x00041c8c01007387 */ /* 0x0001e80000100800 */
[----:B0-----:R-:W2:Y:S01]  /*cda0*/  LDL.LU R140, [R1+0x4a0] ;  /* 0x0004a000018c7983 */ /* 0x001ea20000300800 */
[----:B---3--:R-:W-:-:S05]  /*cdb0*/  FADD R141, R139, R141 ;  /* 0x0000008d8b8d7221 */ /* 0x008fca0000000000 */
        /* <DEDUP_REMOVED lines=34> */
[----:B0-----:R0:W5:Y:S01]  /*cfe0*/  LDL.LU R0, [R1+0x470] ;  /* 0x0004700001007983 */ /* 0x0011620000300800 */
[----:B------:R-:W-:Y:S01]  /*cff0*/  UMOV UR6, URZ ;  /* 0x0000003f00067c82 */ /* 0x000fe20008000000 */
[----:B---3--:R-:W-:-:S05]  /*d000*/  FADD R2, R2, R151 ;  /* 0x0000009702027221 */ /* 0x008fca0000000000 */
[----:B------:R0:W-:Y:S02]  /*d010*/  STL [R1+0x450], R2 ;  /* 0x0004500201007387 */ /* 0x0001e40000100800 */
.L_x_28:
[----:B------:R-:W-:Y:S05]  /*d020*/  @!P2 BRA `(.L_x_29) ;  /* 0x000000000004a947 */ /* 0x000fea0003800000 */
[----:B------:R-:W-:Y:S01]  /*d030*/  BPT.TRAP 0x1 ;  /* 0x000000040000795c */ /* 0x000fe20000300000 */
.L_x_29:
[----:B-----5:R2:W-:Y:S04]  /*d040*/  STL [R1+0x470], R0 ;  /* 0x0004700001007387 */ /* 0x0205e80000100800 */
[----:B--2---:R-:W2:Y:S01]  /*d050*/  LDL R0, [R1+0x454] ;  /* 0x0004540001007983 */ /* 0x004ea20000100800 */
[----:B0-----:R-:W-:-:S05]  /*d060*/  IMAD.U32 R2, RZ, RZ, UR25 ;  /* 0x00000019ff027e24 */ /* 0x001fca000f8e00ff */
[----:B------:R-:W-:-:S05]  /*d070*/  @P0 LEA R2, R2, UR11, 0x3 ;  /* 0x0000000b02020c11 */ /* 0x000fca000f8e18ff */
[----:B------:R-:W-:Y:S01]  /*d080*/  @P0 VIADD R2, R2, 0x38 ;  /* 0x0000003802020836 */ /* 0x000fe20000000000 */
[----:B------:R-:W-:-:S06]  /*d090*/  UISETP.GT.U32.AND UP0, UPT, UR13, 0x1, UPT ;  /* 0x000000010d00788c */ /* 0x000fcc000bf04070 */
[----:B------:R-:W-:Y:S02]  /*d0a0*/  PLOP3.LUT P1, PT, PT, PT, UP0, 0x80, 0x0 ;  /* 0x000000000000781c */ /* 0x000fe40003f2f008 */
[----:B--2---:R-:W-:Y:S02]  /*d0b0*/  @P0 PRMT R2, R0, 0x654, R2 ;  /* 0x0000065400020816 */ /* 0x004fe40000000002 */
[----:B------:R0:W5:Y:S02]  /*d0c0*/  LDL.LU R0, [R1+0x470] ;  /* 0x0004700001007983 */ /* 0x0001640000300800 */
[----:B------:R0:W-:Y:S07]  /*d0d0*/  @P0 SYNCS.ARRIVE.TRANS64.RED.A1T0 RZ, [R2+URZ], RZ ;  /* 0x000000ff02ff09a7 */ /* 0x0001ee000810043f */
[----:B------:R-:W-:Y:S05]  /*d0e0*/  @P1 BRA `(.L_x_30) ;  /* 0x0000000000041947 */ /* 0x000fea0003800000 */
[----:B------:R-:W-:Y:S01]  /*d0f0*/  BPT.TRAP 0x1 ;  /* 0x000000040000795c */ /* 0x000fe20000300000 */
.L_x_30:
[----:B------:R-:W-:Y:S02]  /*d100*/  UISETP.GT.AND UP2, UPT, UR24, 0x1, UPT ;  /* 0x000000011800788c */ /* 0x000fe4000bf44270 */
[----:B------:R-:W-:Y:S02]  /*d110*/  UIADD3 UR23, UR23, 0x1, URZ ;  /* 0x0000000117177890 */ /* 0x000fe4000fffe03f */
[----:B------:R-:W-:Y:S02]  /*d120*/  UIADD3 UR25, UR25, 0x1, URZ ;  /* 0x0000000119197890 */ /* 0x000fe4000fffe03f */
[----:B------:R-:W-:Y:S01]  /*d130*/  PLOP3.LUT P1, PT, PT, PT, UP2, 0x80, 0x0 ;  /* 0x000000000000781c */ /* 0x000fe20003f2f028 */
[----:B------:R-:W-:Y:S02]  /*d140*/  UISETP.NE.AND UP0, UPT, UR23, 0x7, UPT ;  /* 0x000000071700788c */ /* 0x000fe4000bf05270 */
[----:B------:R-:W-:Y:S02]  /*d150*/  UISETP.NE.AND UP1, UPT, UR25, 0x7, UPT ;  /* 0x000000071900788c */ /* 0x000fe4000bf25270 */
[----:B------:R-:W-:-:S02]  /*d160*/  USEL UR8, URZ, 0x1, UP0 ;  /* 0x000000013f087887 */ /* 0x000fc40008000000 */
[----:B------:R-:W-:Y:S02]  /*d170*/  UIADD3 UR24, UR24, -0x1, URZ ;  /* 0xffffffff18187890 */ /* 0x000fe4000fffe03f */
[----:B------:R-:W-:Y:S02]  /*d180*/  USEL UR23, UR23, URZ, UP0 ;  /* 0x0000003f17177287 */ /* 0x000fe40008000000 */
[----:B-----5:R-:W-:Y:S01]  /*d190*/  LOP3.LUT R0, R0, UR8, RZ, 0x3c, !PT ;  /* 0x0000000800007c12 */ /* 0x020fe2000f8e3cff */
[----:B------:R-:W-:Y:S01]  /*d1a0*/  USEL UR25, UR25, URZ, UP1 ;  /* 0x0000003f19197287 */ /* 0x000fe20008800000 */
[----:B------:R-:W-:Y:S01]  /*d1b0*/  UMOV UR8, 0x1 ;  /* 0x0000000100087882 */ /* 0x000fe20000000000 */
[----:B------:R-:W-:Y:S10]  /*d1c0*/  @P1 BRA `(.L_x_31) ;  /* 0xffffff9c00ac1947 */ /* 0x000ff4000383ffff */
.L_x_23:
[----:B------:R-:W-:-:S04]  /*d1d0*/  UISETP.NE.AND UP0, UPT, UR6, URZ, UPT ;  /* 0x0000003f0600728c */ /* 0x000fc8000bf05270 */
[----:B------:R-:W-:-:S06]  /*d1e0*/  USEL UR6, URZ, 0x1, !UP0 ;  /* 0x000000013f067887 */ /* 0x000fcc000c000000 */
[----:B------:R-:W-:-:S13]  /*d1f0*/  ISETP.NE.AND P1, PT, RZ, UR6, PT ;  /* 0x00000006ff007c0c */ /* 0x000fda000bf25270 */
[----:B------:R-:W-:Y:S05]  /*d200*/  @!P1 BRA `(.L_x_32) ;  /* 0x0000003800109947 */ /* 0x000fea0003800000 */
[----:B------:R2:W-:Y:S04]  /*d210*/  STL [R1+0x620], R43 ;  /* 0x0006202b01007387 */ /* 0x0005e80000100800 */
[----:B--2---:R-:W2:Y:S04]  /*d220*/  LDL.LU R43, [R1] ;  /* 0x00000000012b7983 */ /* 0x004ea80000300800 */
[----:B------:R3:W-:Y:S04]  /*d230*/  STL [R1+0x61c], R44 ;  /* 0x00061c2c01007387 */ /* 0x0007e80000100800 */
[----:B---3--:R-:W3:Y:S04]  /*d240*/  LDL.LU R44, [R1+0x4] ;  /* 0x00000400012c7983 */ /* 0x008ee80000300800 */
[----:B------:R4:W-:Y:S04]  /*d250*/  STL [R1+0x618], R45 ;  /* 0x0006182d01007387 */ /* 0x0009e80000100800 */
[----:B----4-:R-:W4:Y:S04]  /*d260*/  LDL.LU R45, [R1+0x8] ;  /* 0x00000800012d7983 */ /* 0x010f280000300800 */
[----:B------:R5:W-:Y:S04]  /*d270*/  STL [R1+0x614], R46 ;  /* 0x0006142e01007387 */ /* 0x000be80000100800 */
[----:B-----5:R-:W5:Y:S04]  /*d280*/  LDL.LU R46, [R1+0xc] ;  /* 0x00000c00012e7983 */ /* 0x020f680000300800 */
[----:B------:R0:W-:Y:S04]  /*d290*/  STL [R1+0x610], R47 ;  /* 0x0006102f01007387 */ /* 0x0001e80000100800 */
[----:B0-----:R-:W5:Y:S04]  /*d2a0*/  LDL.LU R47, [R1+0x10] ;  /* 0x00001000012f7983 */ /* 0x001f680000300800 */
        /* <DEDUP_REMOVED lines=136> */
[----:B------:R-:W5:Y:S04]  /*db30*/  LDL.LU R0, [R1+0x1b0] ;  /* 0x0001b00001007983 */ /* 0x000f680000300800 */
[----:B------:R-:W5:Y:S04]  /*db40*/  LDL.LU R2, [R1+0x204] ;  /* 0x0002040001027983 */ /* 0x000f680000300800 */
        /* <DEDUP_REMOVED lines=67> */
[----:B0-----:R-:W5:Y:S01]  /*df80*/  LDL.LU R149, [R1+0x12c] ;  /* 0x00012c0001957983 */ /* 0x001f620000300800 */
[----:B--2---:R-:W-:-:S03]  /*df90*/  FADD R3, R43, R3 ;  /* 0x000000032b037221 */ /* 0x004fc60000000000 */
[----:B------:R0:W-:Y:S01]  /*dfa0*/  STL [R1+0x474], R150 ;  /* 0x0004749601007387 */ /* 0x0001e20000100800 */
[----:B---3--:R-:W-:Y:S01]  /*dfb0*/  FADD R4, R44, R4 ;  /* 0x000000042c047221 */ /* 0x008fe20000000000 */
[----:B----4-:R-:W-:Y:S01]  /*dfc0*/  FADD R5, R45, R5 ;  /* 0x000000052d057221 */ /* 0x010fe20000000000 */
[----:B-----5:R-:W-:Y:S01]  /*dfd0*/  FADD R6, R46, R6 ;  /* 0x000000062e067221 */ /* 0x020fe20000000000 */
[----:B------:R-:W-:Y:S01]  /*dfe0*/  FADD R7, R47, R7 ;  /* 0x000000072f077221 */ /* 0x000fe20000000000 */
[----:B0-----:R-:W2:Y:S04]  /*dff0*/  LDL.LU R150, [R1+0x128] ;  /* 0x0001280001967983 */ /* 0x001ea80000300800 */
[----:B------:R0:W-:Y:S01]  /*e000*/  STL [R1+0x470], R151 ;  /* 0x0004709701007387 */ /* 0x0001e20000100800 */
[----:B------:R-:W-:Y:S01]  /*e010*/  FADD R8, R48, R8 ;  /* 0x0000000830087221 */ /* 0x000fe20000000000 */
[----:B------:R-:W-:Y:S01]  /*e020*/  FADD R9, R49, R9 ;  /* 0x0000000931097221 */ /* 0x000fe20000000000 */
[----:B------:R-:W-:Y:S01]  /*e030*/  FADD R10, R50, R10 ;  /* 0x0000000a320a7221 */ /* 0x000fe20000000000 */
[----:B0-----:R-:W3:Y:S04]  /*e040*/  LDL.LU R151, [R1+0x124] ;  /* 0x0001240001977983 */ /* 0x001ee80000300800 */
[----:B------:R-:W4:Y:S04]  /*e050*/  LDL.LU R43, [R1+0x620] ;  /* 0x00062000012b7983 */ /* 0x000f280000300800 */
[----:B------:R-:W5:Y:S04]  /*e060*/  LDL.LU R44, [R1+0x61c] ;  /* 0x00061c00012c7983 */ /* 0x000f680000300800 */
[----:B------:R-:W4:Y:S04]  /*e070*/  LDL.LU R45, [R1+0x618] ;  /* 0x00061800012d7983 */ /* 0x000f280000300800 */
[----:B------:R-:W5:Y:S01]  /*e080*/  LDL.LU R46, [R1+0x614] ;  /* 0x00061400012e7983 */ /* 0x000f620000300800 */
[----:B------:R-:W-:-:S03]  /*e090*/  FADD R11, R51, R11 ;  /* 0x0000000b330b7221 */ /* 0x000fc60000000000 */
[----:B------:R-:W4:Y:S01]  /*e0a0*/  LDL.LU R47, [R1+0x610] ;  /* 0x00061000012f7983 */ /* 0x000f220000300800 */
[----:B------:R-:W-:-:S03]  /*e0b0*/  FADD R12, R52, R12 ;  /* 0x0000000c340c7221 */ /* 0x000fc60000000000 */
        /* <DEDUP_REMOVED lines=132> */
[----:B------:R-:W5:Y:S04]  /*e900*/  LDL.LU R114, [R1+0x504] ;  /* 0x0005040001727983 */ /* 0x000f680000300800 */
[----:B------:R-:W5:Y:S01]  /*e910*/  LDL.LU R115, [R1+0x500] ;  /* 0x0005000001737983 */ /* 0x000f620000300800 */
[----:B------:R-:W-:Y:S01]  /*e920*/  FADD R206, R149, R206 ;  /* 0x000000ce95ce7221 */ /* 0x000fe20000000000 */
[----:B------:R-:W-:Y:S01]  /*e930*/  FADD R237, R118, R237 ;  /* 0x000000ed76ed7221 */ /* 0x000fe20000000000 */
[----:B------:R-:W-:Y:S01]  /*e940*/  FADD R236, R119, R236 ;  /* 0x000000ec77ec7221 */ /* 0x000fe20000000000 */
[----:B------:R0:W-:Y:S01]  /*e950*/  STL [R1+0x200], R116 ;  /* 0x0002007401007387 */ /* 0x0001e20000100800 */
[----:B------:R-:W-:Y:S01]  /*e960*/  FADD R235, R120, R235 ;  /* 0x000000eb78eb7221 */ /* 0x000fe20000000000 */
        /* <DEDUP_REMOVED lines=8> */
[----:B0-----:R-:W4:Y:S01]  /*e9f0*/  LDL.LU R116, [R1+0x1b4] ;  /* 0x0001b40001747983 */ /* 0x001f220000300800 */
[----:B------:R-:W-:Y:S01]  /*ea00*/  FADD R226, R129, R226 ;  /* 0x000000e281e27221 */ /* 0x000fe20000000000 */
[----:B------:R-:W-:Y:S01]  /*ea10*/  FADD R225, R130, R225 ;  /* 0x000000e182e17221 */ /* 0x000fe20000000000 */
[----:B------:R-:W-:Y:S01]  /*ea20*/  FADD R224, R131, R224 ;  /* 0x000000e083e07221 */ /* 0x000fe20000000000 */
[----:B------:R-:W4:Y:S01]  /*ea30*/  LDL.LU R148, [R1+0x208] ;  /* 0x0002080001947983 */ /* 0x000f220000300800 */
[----:B------:R-:W-:Y:S01]  /*ea40*/  FADD R223, R132, R223 ;  /* 0x000000df84df7221 */ /* 0x000fe20000000000 */
[----:B------:R-:W-:Y:S01]  /*ea50*/  FADD R216, R139, R216 ;  /* 0x000000d88bd87221 */ /* 0x000fe20000000000 */
[----:B------:R-:W-:Y:S01]  /*ea60*/  FADD R222, R133, R222 ;  /* 0x000000de85de7221 */ /* 0x000fe20000000000 */
        /* <DEDUP_REMOVED lines=8> */
[----:B------:R-:W5:Y:S01]  /*eaf0*/  LDL.LU R149, [R1+0x20c] ;  /* 0x00020c0001957983 */ /* 0x000f620000300800 */
[----:B------:R-:W-:Y:S01]  /*eb00*/  FADD R212, R143, R212 ;  /* 0x000000d48fd47221 */ /* 0x000fe20000000000 */
[----:B------:R-:W-:Y:S01]  /*eb10*/  FADD R218, R137, R218 ;  /* 0x000000da89da7221 */ /* 0x000fe20000000000 */
[----:B------:R-:W-:Y:S01]  /*eb20*/  FADD R211, R144, R211 ;  /* 0x000000d390d37221 */ /* 0x000fe20000000000 */
[----:B------:R-:W5:Y:S01]  /*eb30*/  LDL.LU R118, [R1+0x1bc] ;  /* 0x0001bc0001767983 */ /* 0x000f620000300800 */
[----:B------:R-:W-:Y:S01]  /*eb40*/  FADD R217, R138, R217 ;  /* 0x000000d98ad97221 */ /* 0x000fe20000000000 */
[----:B------:R-:W-:Y:S01]  /*eb50*/  FADD R210, R145, R210 ;  /* 0x000000d291d27221 */ /* 0x000fe20000000000 */
[----:B---3--:R-:W-:Y:S01]  /*eb60*/  FADD R204, R151, R204 ;  /* 0x000000cc97cc7221 */ /* 0x008fe20000000000 */
[----:B------:R-:W3:Y:S01]  /*eb70*/  LDL.LU R0, [R1+0x210] ;  /* 0x0002100001007983 */ /* 0x000ee20000300800 */
[----:B------:R-:W-:Y:S01]  /*eb80*/  FADD R209, R146, R209 ;  /* 0x000000d192d17221 */ /* 0x000fe20000000000 */
[----:B--2---:R-:W-:Y:S01]  /*eb90*/  FADD R205, R150, R205 ;  /* 0x000000cd96cd7221 */ /* 0x004fe20000000000 */
[----:B------:R-:W-:Y:S01]  /*eba0*/  FADD R208, R147, R208 ;  /* 0x000000d093d07221 */ /* 0x000fe20000000000 */
[----:B------:R-:W2:Y:S04]  /*ebb0*/  LDL.LU R119, [R1+0x1c0] ;  /* 0x0001c00001777983 */ /* 0x000ea80000300800 */
[----:B0-----:R-:W2:Y:S04]  /*ebc0*/  LDL.LU R2, [R1+0x214] ;  /* 0x0002140001027983 */ /* 0x001ea80000300800 */
        /* <DEDUP_REMOVED lines=29> */
[----:B------:R-:W2:Y:S01]  /*eda0*/  LDL.LU R147, [R1+0x250] ;  /* 0x0002500001937983 */ /* 0x000ea20000300800 */
[----:B----4-:R-:W-:-:S03]  /*edb0*/  FADD R148, R116, R148 ;  /* 0x0000009474947221 */ /* 0x010fc60000000000 */
[----:B------:R-:W4:Y:S04]  /*edc0*/  LDL.LU R116, [R1+0x4fc] ;  /* 0x0004fc0001747983 */ /* 0x000f280000300800 */
[----:B------:R0:W-:Y:S01]  /*edd0*/  STL [R1+0x208], R148 ;  /* 0x0002089401007387 */ /* 0x0001e20000100800 */
[----:B-----5:R-:W-:-:S03]  /*ede0*/  FADD R149, R117, R149 ;  /* 0x0000009575957221 */ /* 0x020fc60000000000 */
[----:B0-----:R-:W5:Y:S04]  /*edf0*/  LDL.LU R148, [R1+0x254] ;  /* 0x0002540001947983 */ /* 0x001f680000300800 */
[----:B------:R-:W4:Y:S04]  /*ee00*/  LDL.LU R117, [R1+0x4f8] ;  /* 0x0004f80001757983 */ /* 0x000f280000300800 */
[----:B------:R0:W-:Y:S04]  /*ee10*/  STL [R1+0x20c], R149 ;  /* 0x00020c9501007387 */ /* 0x0001e80000100800 */
[----:B0-----:R-:W4:Y:S01]  /*ee20*/  LDL.LU R149, [R1+0x258] ;  /* 0x0002580001957983 */ /* 0x001f220000300800 */
[----:B---3--:R-:W-:Y:S01]  /*ee30*/  FADD R0, R118, R0 ;  /* 0x0000000076007221 */ /* 0x008fe20000000000 */
[----:B--2---:R-:W-:-:S02]  /*ee40*/  FADD R2, R119, R2 ;  /* 0x0000000277027221 */ /* 0x004fc40000000000 */
[----:B------:R-:W2:Y:S01]  /*ee50*/  LDL.LU R118, [R1+0x4f4] ;  /* 0x0004f40001767983 */ /* 0x000ea20000300800 */
[----:B------:R-:W-:-:S03]  /*ee60*/  FADD R121, R120, R121 ;  /* 0x0000007978797221 */ /* 0x000fc60000000000 */
[----:B------:R0:W-:Y:S01]  /*ee70*/  STL [R1+0x210], R0 ;  /* 0x0002100001007387 */ /* 0x0001e20000100800 */
[----:B------:R-:W-:-:S03]  /*ee80*/  FADD R123, R122, R123 ;  /* 0x0000007b7a7b7221 */ /* 0x000fc60000000000 */
[----:B0-----:R-:W3:Y:S04]  /*ee90*/  LDL.LU R0, [R1+0x25c] ;  /* 0x00025c0001007983 */ /* 0x001ee80000300800 */
[----:B------:R-:W2:Y:S04]  /*eea0*/  LDL.LU R119, [R1+0x4f0] ;  /* 0x0004f00001777983 */ /* 0x000ea80000300800 */
[----:B------:R0:W-:Y:S01]  /*eeb0*/  STL [R1+0x214], R2 ;  /* 0x0002140201007387 */ /* 0x0001e20000100800 */
[----:B------:R-:W-:Y:S01]  /*eec0*/  FADD R125, R124, R125 ;  /* 0x0000007d7c7d7221 */ /* 0x000fe20000000000 */
[----:B------:R-:W-:-:S02]  /*eed0*/  FADD R127, R126, R127 ;  /* 0x0000007f7e7f7221 */ /* 0x000fc40000000000 */
[----:B0-----:R-:W2:Y:S04]  /*eee0*/  LDL.LU R2, [R1+0x260] ;  /* 0x0002600001027983 */ /* 0x001ea80000300800 */
[----:B------:R-:W2:Y:S04]  /*eef0*/  LDL.LU R120, [R1+0x4ec] ;  /* 0x0004ec0001787983 */ /* 0x000ea80000300800 */
[----:B------:R0:W-:Y:S01]  /*ef00*/  STL [R1+0x218], R121 ;  /* 0x0002187901007387 */ /* 0x0001e20000100800 */
[----:B------:R-:W-:-:S03]  /*ef10*/  FADD R129, R128, R129 ;  /* 0x0000008180817221 */ /* 0x000fc60000000000 */
        /* <DEDUP_REMOVED lines=42> */
[----:B------:R0:W-:Y:S04]  /*f1c0*/  STL [R1+0x244], R144 ;  /* 0x0002449001007387 */ /* 0x0001e80000100800 */
[----:B0-----:R-:W2:Y:S04]  /*f1d0*/  LDL.LU R144, [R1+0x278] ;  /* 0x0002780001907983 */ /* 0x001ea80000300800 */
[----:B------:R-:W2:Y:S04]  /*f1e0*/  LDL.LU R138, [R1+0x4a4] ;  /* 0x0004a400018a7983 */ /* 0x000ea80000300800 */
[----:B------:R0:W-:Y:S04]  /*f1f0*/  STL [R1+0x248], R145 ;  /* 0x0002489101007387 */ /* 0x0001e80000100800 */
[----:B0-----:R-:W2:Y:S04]  /*f200*/  LDL.LU R145, [R1+0x27c] ;  /* 0x00027c0001917983 */ /* 0x001ea80000300800 */
[----:B------:R0:W-:Y:S01]  /*f210*/  STL [R1+0x24c], R146 ;  /* 0x00024c9201007387 */ /* 0x0001e20000100800 */
[----:B-----5:R-:W-:-:S03]  /*f220*/  FADD R148, R24, R148 ;  /* 0x0000009418947221 */ /* 0x020fc60000000000 */
[----:B0-----:R-:W5:Y:S04]  /*f230*/  LDL.LU R146, [R1+0x280] ;  /* 0x0002800001927983 */ /* 0x001f680000300800 */
[----:B------:R0:W-:Y:S04]  /*f240*/  STL [R1+0x250], R147 ;  /* 0x0002509301007387 */ /* 0x0001e80000100800 */
[----:B0-----:R-:W5:Y:S01]  /*f250*/  LDL.LU R147, [R1+0x284] ;  /* 0x0002840001937983 */ /* 0x001f620000300800 */
[----:B----4-:R-:W-:-:S03]  /*f260*/  FADD R149, R25, R149 ;  /* 0x0000009519957221 */ /* 0x010fc60000000000 */
[----:B------:R0:W-:Y:S04]  /*f270*/  STL [R1+0x254], R148 ;  /* 0x0002549401007387 */ /* 0x0001e80000100800 */
[----:B0-----:R-:W4:Y:S04]  /*f280*/  LDL.LU R148, [R1+0x288] ;  /* 0x0002880001947983 */ /* 0x001f280000300800 */
[----:B------:R0:W-:Y:S04]  /*f290*/  STL [R1+0x258], R149 ;  /* 0x0002589501007387 */ /* 0x0001e80000100800 */
[----:B0-----:R-:W4:Y:S04]  /*f2a0*/  LDL.LU R149, [R1+0x28c] ;  /* 0x00028c0001957983 */ /* 0x001f280000300800 */
[----:B------:R-:W4:Y:S01]  /*f2b0*/  LDL.LU R150, [R1+0x290] ;  /* 0x0002900001967983 */ /* 0x000f220000300800 */
[----:B---3--:R-:W-:-:S03]  /*f2c0*/  FADD R0, R26, R0 ;  /* 0x000000001a007221 */ /* 0x008fc60000000000 */
[----:B------:R-:W3:Y:S01]  /*f2d0*/  LDL.LU R151, [R1+0x294] ;  /* 0x0002940001977983 */ /* 0x000ee20000300800 */
[----:B--2---:R-:W-:-:S03]  /*f2e0*/  FADD R2, R27, R2 ;  /* 0x000000021b027221 */ /* 0x004fc60000000000 */
[----:B------:R0:W-:Y:S04]  /*f2f0*/  STL [R1+0x25c], R0 ;  /* 0x00025c0001007387 */ /* 0x0001e80000100800 */
[----:B------:R-:W2:Y:S04]  /*f300*/  LDL.LU R27, [R1+0x2c8] ;  /* 0x0002c800011b7983 */ /* 0x000ea80000300800 */
[----:B------:R-:W2:Y:S04]  /*f310*/  LDL.LU R26, [R1+0x2cc] ;  /* 0x0002cc00011a7983 */ /* 0x000ea80000300800 */
[----:B------:R1:W-:Y:S04]  /*f320*/  STL [R1+0x260], R2 ;  /* 0x0002600201007387 */ /* 0x0003e80000100800 */
[----:B------:R-:W2:Y:S04]  /*f330*/  LDL.LU R25, [R1+0x2d0] ;  /* 0x0002d00001197983 */ /* 0x000ea80000300800 */
[----:B------:R-:W2:Y:S04]  /*f340*/  LDL.LU R24, [R1+0x2d4] ;  /* 0x0002d40001187983 */ /* 0x000ea80000300800 */
[----:B0-----:R-:W2:Y:S04]  /*f350*/  LDL.LU R0, [R1+0x2d8] ;  /* 0x0002d80001007983 */ /* 0x001ea80000300800 */
[----:B-1----:R-:W2:Y:S01]  /*f360*/  LDL.LU R2, [R1+0x2dc] ;  /* 0x0002dc0001027983 */ /* 0x002ea20000300800 */
[----:B------:R-:W-:-:S05]  /*f370*/  FADD R139, R28, R139 ;  /* 0x0000008b1c8b7221 */ /* 0x000fca0000000000 */
[----:B------:R0:W-:Y:S04]  /*f380*/  STL [R1+0x264], R139 ;  /* 0x0002648b01007387 */ /* 0x0001e80000100800 */
[----:B0-----:R-:W2:Y:S01]  /*f390*/  LDL.LU R139, [R1+0x4a0] ;  /* 0x0004a000018b7983 */ /* 0x001ea20000300800 */
[----:B------:R-:W-:-:S03]  /*f3a0*/  FADD R140, R29, R140 ;  /* 0x0000008c1d8c7221 */ /* 0x000fc60000000000 */
[----:B------:R-:W2:Y:S04]  /*f3b0*/  LDL.LU R28, [R1+0x2c4] ;  /* 0x0002c400011c7983 */ /* 0x000ea80000300800 */
        /* <DEDUP_REMOVED lines=20> */
[----:B------:R0:W-:Y:S01]  /*f500*/  STL [R1+0x27c], R145 ;  /* 0x00027c9101007387 */ /* 0x0001e20000100800 */
[----:B-----5:R-:W-:-:S03]  /*f510*/  FADD R146, R35, R146 ;  /* 0x0000009223927221 */ /* 0x020fc60000000000 */
[----:B0-----:R-:W5:Y:S04]  /*f520*/  LDL.LU R145, [R1+0x488] ;  /* 0x0004880001917983 */ /* 0x001f680000300800 */
[----:B------:R-:W5:Y:S04]  /*f530*/  LDL.LU R34, [R1+0x2ac] ;  /* 0x0002ac0001227983 */ /* 0x000f680000300800 */
[----:B------:R0:W-:Y:S01]  /*f540*/  STL [R1+0x280], R146 ;  /* 0x0002809201007387 */ /* 0x0001e20000100800 */
[----:B------:R-:W-:-:S03]  /*f550*/  FADD R147, R36, R147 ;  /* 0x0000009324937221 */ /* 0x000fc60000000000 */
[----:B0-----:R-:W5:Y:S04]  /*f560*/  LDL.LU R146, [R1+0x484] ;  /* 0x0004840001927983 */ /* 0x001f680000300800 */
[----:B------:R-:W5:Y:S01]  /*f570*/  LDL.LU R35, [R1+0x2a8] ;  /* 0x0002a80001237983 */ /* 0x000f620000300800 */
[----:B----4-:R-:W-:-:S03]  /*f580*/  FADD R148, R37, R148 ;  /* 0x0000009425947221 */ /* 0x010fc60000000000 */
[----:B------:R0:W-:Y:S04]  /*f590*/  STL [R1+0x284], R147 ;  /* 0x0002849301007387 */ /* 0x0001e80000100800 */
[----:B0-----:R-:W4:Y:S01]  /*f5a0*/  LDL.LU R147, [R1+0x480] ;  /* 0x0004800001937983 */ /* 0x001f220000300800 */
[----:B------:R-:W-:-:S03]  /*f5b0*/  FADD R149, R38, R149 ;  /* 0x0000009526957221 */ /* 0x000fc60000000000 */
[----:B------:R-:W4:Y:S01]  /*f5c0*/  LDL.LU R36, [R1+0x2a4] ;  /* 0x0002a40001247983 */ /* 0x000f220000300800 */
[----:B------:R-:W-:-:S03]  /*f5d0*/  FADD R150, R39, R150 ;  /* 0x0000009627967221 */ /* 0x000fc60000000000 */
[----:B------:R0:W-:Y:S04]  /*f5e0*/  STL [R1+0x288], R148 ;  /* 0x0002889401007387 */ /* 0x0001e80000100800 */
[----:B0-----:R-:W4:Y:S04]  /*f5f0*/  LDL.LU R148, [R1+0x47c] ;  /* 0x00047c0001947983 */ /* 0x001f280000300800 */
[----:B------:R-:W4:Y:S04]  /*f600*/  LDL.LU R37, [R1+0x2a0] ;  /* 0x0002a00001257983 */ /* 0x000f280000300800 */
[----:B------:R0:W-:Y:S04]  /*f610*/  STL [R1+0x28c], R149 ;  /* 0x00028c9501007387 */ /* 0x0001e80000100800 */
[----:B0-----:R-:W4:Y:S04]  /*f620*/  LDL.LU R149, [R1+0x478] ;  /* 0x0004780001957983 */ /* 0x001f280000300800 */
[----:B------:R-:W4:Y:S04]  /*f630*/  LDL.LU R38, [R1+0x29c] ;  /* 0x00029c0001267983 */ /* 0x000f280000300800 */
[----:B------:R0:W-:Y:S04]  /*f640*/  STL [R1+0x290], R150 ;  /* 0x0002909601007387 */ /* 0x0001e80000100800 */
[----:B0-----:R-:W4:Y:S04]  /*f650*/  LDL.LU R150, [R1+0x474] ;  /* 0x0004740001967983 */ /* 0x001f280000300800 */
[----:B------:R-:W4:Y:S01]  /*f660*/  LDL.LU R39, [R1+0x298] ;  /* 0x0002980001277983 */ /* 0x000f220000300800 */
[----:B---3--:R-:W-:-:S05]  /*f670*/  FADD R151, R40, R151 ;  /* 0x0000009728977221 */ /* 0x008fca0000000000 */
[----:B------:R0:W-:Y:S01]  /*f680*/  STL [R1+0x294], R151 ;  /* 0x0002949701007387 */ /* 0x0001e20000100800 */
[----:B--2---:R-:W-:-:S03]  /*f690*/  FADD R27, R53, R27 ;  /* 0x0000001b351b7221 */ /* 0x004fc60000000000 */
[----:B0-----:R-:W2:Y:S01]  /*f6a0*/  LDL.LU R151, [R1+0x470] ;  /* 0x0004700001977983 */ /* 0x001ea20000300800 */
        /* <DEDUP_REMOVED lines=11> */
[----:B-----5:R-:W-:Y:S01]  /*f760*/  FADD R34, R46, R34 ;  /* 0x000000222e227221 */ /* 0x020fe20000000000 */
[----:B------:R-:W-:Y:S01]  /*f770*/  FADD R35, R45, R35 ;  /* 0x000000232d237221 */ /* 0x000fe20000000000 */
[----:B----4-:R-:W-:Y:S01]  /*f780*/  FADD R36, R44, R36 ;  /* 0x000000242c247221 */ /* 0x010fe20000000000 */
[----:B------:R-:W-:Y:S01]  /*f790*/  FADD R37, R43, R37 ;  /* 0x000000252b257221 */ /* 0x000fe20000000000 */
[----:B------:R-:W-:Y:S01]  /*f7a0*/  FADD R38, R42, R38 ;  /* 0x000000262a267221 */ /* 0x000fe20000000000 */
[----:B------:R-:W-:-:S05]  /*f7b0*/  FADD R39, R41, R39 ;  /* 0x0000002729277221 */ /* 0x000fca0000000000 */
[----:B------:R0:W-:Y:S04]  /*f7c0*/  STL [R1+0x298], R39 ;  /* 0x0002982701007387 */ /* 0x0001e80000100800 */
        /* <DEDUP_REMOVED lines=14> */
[----:B------:R-:W2:Y:S04]  /*f8b0*/  LDL.LU R52, [R1+0x2e0] ;  /* 0x0002e00001347983 */ /* 0x000ea80000300800 */
[----:B------:R2:W-:Y:S04]  /*f8c0*/  STL [R1+0x2d4], R24 ;  /* 0x0002d41801007387 */ /* 0x0005e80000100800 */
[----:B------:R-:W2:Y:S04]  /*f8d0*/  LDL.LU R51, [R1+0x2e4] ;  /* 0x0002e40001337983 */ /* 0x000ea80000300800 */
[----:B------:R2:W-:Y:S04]  /*f8e0*/  STL [R1+0x2d8], R0 ;  /* 0x0002d80001007387 */ /* 0x0005e80000100800 */
        /* <DEDUP_REMOVED lines=13> */
[----:B-1----:R-:W2:Y:S04]  /*f9c0*/  LDL.LU R38, [R1+0x318] ;  /* 0x0003180001267983 */ /* 0x002ea80000300800 */
[----:B---3--:R-:W3:Y:S04]  /*f9d0*/  LDL.LU R37, [R1+0x31c] ;  /* 0x00031c0001257983 */ /* 0x008ee80000300800 */
[----:B----4-:R-:W4:Y:S04]  /*f9e0*/  LDL.LU R36, [R1+0x320] ;  /* 0x0003200001247983 */ /* 0x010f280000300800 */
[----:B-----5:R-:W5:Y:S04]  /*f9f0*/  LDL.LU R35, [R1+0x324] ;  /* 0x0003240001237983 */ /* 0x020f680000300800 */
[----:B--2---:R-:W2:Y:S04]  /*fa00*/  LDL.LU R34, [R1+0x328] ;  /* 0x0003280001227983 */ /* 0x004ea80000300800 */
        /* <DEDUP_REMOVED lines=12> */
[----:B------:R-:W-:Y:S01]  /*fad0*/  FADD R52, R59, R52 ;  /* 0x000000343b347221 */ /* 0x000fe20000000000 */
        /* <DEDUP_REMOVED lines=28> */
[----:B---3--:R-:W-:-:S03]  /*fca0*/  FADD R37, R74, R37 ;  /* 0x000000254a257221 */ /* 0x008fc60000000000 */
[----:B------:R3:W-:Y:S01]  /*fcb0*/  STL [R1+0x318], R38 ;  /* 0x0003182601007387 */ /* 0x0007e20000100800 */
[----:B----4-:R-:W-:-:S03]  /*fcc0*/  FADD R36, R75, R36 ;  /* 0x000000244b247221 */ /* 0x010fc60000000000 */
[----:B------:R4:W-:Y:S01]  /*fcd0*/  STL [R1+0x31c], R37 ;  /* 0x00031c2501007387 */ /* 0x0009e20000100800 */
[----:B-----5:R-:W-:-:S03]  /*fce0*/  FADD R35, R76, R35 ;  /* 0x000000234c237221 */ /* 0x020fc60000000000 */
[----:B------:R5:W-:Y:S01]  /*fcf0*/  STL [R1+0x320], R36 ;  /* 0x0003202401007387 */ /* 0x000be20000100800 */
[----:B--2---:R-:W-:-:S03]  /*fd00*/  FADD R34, R77, R34 ;  /* 0x000000224d227221 */ /* 0x004fc60000000000 */
        /* <DEDUP_REMOVED lines=22> */
[----:B0-----:R-:W2:Y:S01]  /*fe70*/  LDL.LU R52, [R1+0x35c] ;  /* 0x00035c0001347983 */ /* 0x001ea20000300800 */
[----:B------:R-:W-:-:S03]  /*fe80*/  FADD R2, R89, R2 ;  /* 0x0000000259027221 */ /* 0x000fc60000000000 */
[----:B------:R0:W-:Y:S04]  /*fe90*/  STL [R1+0x350], R24 ;  /* 0x0003501801007387 */ /* 0x0001e80000100800 */
[----:B-1----:R-:W2:Y:S04]  /*fea0*/  LDL.LU R51, [R1+0x360] ;  /* 0x0003600001337983 */ /* 0x002ea80000300800 */
        /* <DEDUP_REMOVED lines=181> */
[----:B------:R-:W-:Y:S01]  /*10a00*/  FADD R0, R150, R0 ;  /* 0x0000000096007221 */ /* 0x000fe20000000000 */
[----:B------:R-:W-:-:S05]  /*10a10*/  FADD R2, R2, R151 ;  /* 0x0000009702027221 */ /* 0x000fca0000000000 */
[----:B------:R0:W-:Y:S04]  /*10a20*/  STL [R1+0x450], R2 ;  /* 0x0004500201007387 */ /* 0x0001e80000100800 */
[----:B------:R0:W-:Y:S04]  /*10a30*/  STL [R1+0x448], R24 ;  /* 0x0004481801007387 */ /* 0x0001e80000100800 */
[----:B------:R0:W-:Y:S02]  /*10a40*/  STL [R1+0x44c], R0 ;  /* 0x00044c0001007387 */ /* 0x0001e40000100800 */
.L_x_32:
[----:B0-----:R-:W0:Y:S02]  /*10a50*/  LDC R0, c[0x0][0x28c] ;  /* 0x0000a300ff007b82 */ /* 0x001e240000000800 */
[----:B0-----:R-:W-:-:S13]  /*10a60*/  ISETP.GE.AND P1, PT, R0, 0x1, PT ;  /* 0x000000010000780c */ /* 0x001fda0003f26270 */
[----:B------:R-:W-:Y:S05]  /*10a70*/  @!P1 BRA `(.L_x_33) ;  /* 0x0000000000649947 */ /* 0x000fea0003800000 */
[----:B------:R-:W-:-:S06]  /*10a80*/  UISETP.NE.AND UP0, UPT, UR22, 0x3, UPT ;  /* 0x000000031600788c */ /* 0x000fcc000bf05270 */
[----:B------:R-:W-:-:S13]  /*10a90*/  PLOP3.LUT P1, PT, PT, PT, UP0, 0x80, 0x0 ;  /* 0x000000000000781c */ /* 0x000fda0003f2f008 */
[----:B------:R-:W-:Y:S05]  /*10aa0*/  @!P1 BRA `(.L_x_34) ;  /* 0x0000000000049947 */ /* 0x000fea0003800000 */
[----:B------:R-:W-:Y:S01]  /*10ab0*/  BPT.TRAP 0x1 ;  /* 0x000000040000795c */ /* 0x000fe20000300000 */
.L_x_34:
[----:B------:R-:W-:Y:S04]  /*10ac0*/  BSSY B0, `(.L_x_35) ;  /* 0x0000010000007945 */ /* 0x000fe80003800000 */
[----:B------:R-:W-:Y:S05]  /*10ad0*/  @!P0 BRA `(.L_x_36) ;  /* 0x0000000000388947 */ /* 0x000fea0003800000 */
[----:B------:R-:W2:Y:S01]  /*10ae0*/  LDL R2, [R1+0x454] ;  /* 0x0004540001027983 */ /* 0x000ea20000100800 */
[----:B------:R-:W-:-:S04]  /*10af0*/  UISETP.LT.AND UP0, UPT, UR9, 0x1, UPT ;  /* 0x000000010900788c */ /* 0x000fc8000bf01270 */
[----:B------:R-:W-:-:S04]  /*10b00*/  USEL UR8, UR9, 0x1, UP0 ;  /* 0x0000000109087887 */ /* 0x000fc80008000000 */
[----:B------:R-:W-:-:S04]  /*10b10*/  UIADD3 UR8, UR5, UR9, -UR8 ;  /* 0x0000000905087290 */ /* 0x000fc8000fffe808 */
[----:B------:R-:W-:-:S04]  /*10b20*/  UIMAD.WIDE.U32 UR6, UR8, 0x24924925, URZ ;  /* 0x24924925080678a5 */ /* 0x000fc8000f8e003f */
[----:B------:R-:W-:-:S04]  /*10b30*/  UIADD3 UR6, UR8, -UR7, URZ ;  /* 0x8000000708067290 */ /* 0x000fc8000fffe03f */
[----:B------:R-:W-:-:S04]  /*10b40*/  ULEA.HI UR6, UR6, UR7, URZ, 0x1f ;  /* 0x0000000706067291 */ /* 0x000fc8000f8ff83f */
[----:B------:R-:W-:-:S04]  /*10b50*/  USHF.R.U32.HI UR6, URZ, 0x2, UR6 ;  /* 0x000000023f067899 */ /* 0x000fc80008011606 */
[----:B------:R-:W-:-:S04]  /*10b60*/  UIMAD UR6, UR6, -0x7, UR8 ;  /* 0xfffffff9060678a4 */ /* 0x000fc8000f8e0208 */
[----:B------:R-:W-:-:S04]  /*10b70*/  ULEA UR6, UR6, UR11, 0x3 ;  /* 0x0000000b06067291 */ /* 0x000fc8000f8e183f */
[----:B------:R-:W-:-:S06]  /*10b80*/  UIADD3 UR6, UR6, 0x38, URZ ;  /* 0x0000003806067890 */ /* 0x000fcc000fffe03f */
[----:B------:R-:W-:-:S05]  /*10b90*/  IMAD.U32 R0, RZ, RZ, UR6 ;  /* 0x00000006ff007e24 */ /* 0x000fca000f8e00ff */
[----:B--2---:R-:W-:-:S04]  /*10ba0*/  PRMT R0, R2, 0x654, R0 ;  /* 0x0000065402007816 */ /* 0x004fc80000000000 */
[----:B------:R0:W-:Y:S03]  /*10bb0*/  SYNCS.ARRIVE.TRANS64.RED.A1T0 RZ, [R0+URZ], RZ ;  /* 0x000000ff00ff79a7 */ /* 0x0001e6000810043f */
.L_x_36:
[----:B------:R-:W-:Y:S05]  /*10bc0*/  BSYNC B0 ;  /* 0x0000000000007941 */ /* 0x000fea0003800000 */
.L_x_35:
[----:B------:R-:W-:-:S06]  /*10bd0*/  UISETP.GT.U32.AND UP0, UPT, UR13, 0x1, UPT ;  /* 0x000000010d00788c */ /* 0x000fcc000bf04070 */
[----:B------:R-:W-:-:S13]  /*10be0*/  PLOP3.LUT P1, PT, PT, PT, UP0, 0x80, 0x0 ;  /* 0x000000000000781c */ /* 0x000fda0003f2f008 */
[----:B------:R-:W-:Y:S05]  /*10bf0*/  @P1 BRA `(.L_x_33) ;  /* 0x0000000000041947 */ /* 0x000fea0003800000 */
[----:B------:R-:W-:Y:S01]  /*10c00*/  BPT.TRAP 0x1 ;  /* 0x000000040000795c */ /* 0x000fe20000300000 */
.L_x_33:
[----:B------:R-:W2:Y:S01]  /*10c10*/  LDL.LU R27, [R1+0x464] ;  /* 0x00046400011b7983 */ /* 0x000ea20000300800 */
[----:B------:R-:W3:Y:S01]  /*10c20*/  LDC R24, c[0x0][0x288] ;  /* 0x0000a200ff187b82 */ /* 0x000ee20000000800 */
[----:B------:R-:W4:Y:S01]  /*10c30*/  S2R R26, SR_TID.X ;  /* 0x00000000001a7919 */ /* 0x000f220000002100 */
[----:B------:R-:W-:Y:S01]  /*10c40*/  UIADD3 UR8, UR9, UR5, URZ ;  /* 0x0000000509087290 */ /* 0x000fe2000fffe03f */
[----:B------:R-:W-:Y:S01]  /*10c50*/  ULDC UR6, c[0x0][0x284] ;  /* 0x0000a10000067ab9 */ /* 0x000fe20000000800 */
[----:B------:R-:W0:Y:S02]  /*10c60*/  LDL.LU R25, [R1+0x460] ;  /* 0x0004600001197983 */ /* 0x000e240000300800 */
[----:B------:R-:W-:Y:S01]  /*10c70*/  UISETP.GT.U32.AND UP0, UPT, UR8, 0x6, UPT ;  /* 0x000000060800788c */ /* 0x000fe2000bf04070 */
[----:B------:R-:W-:Y:S01]  /*10c80*/  IMAD.MOV.U32 R40, RZ, RZ, -0x1 ;  /* 0xffffffffff287424 */ /* 0x000fe200078e00ff */
[----:B------:R-:W-:Y:S02]  /*10c90*/  USHF.R.S32.HI UR11, URZ, 0x1f, UR10 ;  /* 0x0000001f3f0b7899 */ /* 0x000fe4000801140a */
[----:B------:R-:W-:-:S02]  /*10ca0*/  UISETP.LT.U32.AND UP0, UPT, UR9, 0x7, UP0 ;  /* 0x000000070900788c */ /* 0x000fc40008701070 */
[----:B------:R-:W-:Y:S01]  /*10cb0*/  UISETP.GE.U32.AND UP1, UPT, UR9, 0x7, UPT ;  /* 0x000000070900788c */ /* 0x000fe2000bf26070 */
[----:B------:R-:W-:Y:S01]  /*10cc0*/  ULDC.64 UR16, c[0x0][0x5d0] ;  /* 0x0001740000107ab9 */ /* 0x000fe20000000a00 */
[----:B------:R-:W-:-:S04]  /*10cd0*/  USEL UR12, URZ, 0x1, !UP0 ;  /* 0x000000013f0c7887 */ /* 0x000fc8000c000000 */
[----:B------:R-:W-:Y:S01]  /*10ce0*/  ULOP3.LUT UR4, UR4, UR12, URZ, 0x3c, !UPT ;  /* 0x0000000c04047292 */ /* 0x000fe2000f8e3c3f */
[C---:B----4-:R-:W-:Y:S01]  /*10cf0*/  LOP3.LUT R2, R26.reuse, 0x3, RZ, 0xc0, !PT ;  /* 0x000000031a027812 */ /* 0x050fe200078ec0ff */
[----:B------:R-:W-:Y:S01]  /*10d00*/  IMAD.SHL.U32 R32, R26, 0x2, RZ ;  /* 0x000000021a207824 */ /* 0x000fe200078e00ff */
[----:B------:R-:W-:-:S03]  /*10d10*/  SHF.R.U32.HI R34, RZ, 0x7, R26 ;  /* 0x00000007ff227819 */ /* 0x000fc6000001161a */
[----:B---3--:R-:W-:Y:S01]  /*10d20*/  IMAD R2, R2, -0x2, R24 ;  /* 0xfffffffe02027824 */ /* 0x008fe200078e0218 */
[----:B------:R-:W-:Y:S02]  /*10d30*/  LOP3.LUT R34, R34, 0x1, RZ, 0xc0, !PT ;  /* 0x0000000122227812 */ /* 0x000fe400078ec0ff */
[----:B------:R-:W-:-:S03]  /*10d40*/  LOP3.LUT R32, R32, 0x6, RZ, 0xc0, !PT ;  /* 0x0000000620207812 */ /* 0x000fc600078ec0ff */
[----:B------:R-:W-:Y:S02]  /*10d50*/  IMAD.SHL.U32 R35, R34, 0x40, RZ ;  /* 0x0000004022237824 */ /* 0x000fe400078e00ff */
[----:B--2---:R-:W-:-:S04]  /*10d60*/  IMAD.WIDE R38, R27, 0x100, RZ ;  /* 0x000001001b267825 */ /* 0x004fc800078e02ff */
[----:B0-----:R-:W-:Y:S01]  /*10d70*/  IMAD.SHL.U32 R0, R25, 0x100, RZ ;  /* 0x0000010019007824 */ /* 0x001fe200078e00ff */
[----:B------:R-:W-:-:S04]  /*10d80*/  PRMT R32, R32, 0x6540, R25 ;  /* 0x0000654020207816 */ /* 0x000fc80000000019 */
[----:B------:R-:W-:Y:S01]  /*10d90*/  ISETP.GE.AND P1, PT, R0, R24, PT ;  /* 0x000000180000720c */ /* 0x000fe20003f26270 */
[----:B------:R-:W-:Y:S01]  /*10da0*/  IMAD.IADD R0, R2, 0x1, -R0 ;  /* 0x0000000102007824 */ /* 0x000fe200078e0a00 */
[----:B------:R-:W-:Y:S02]  /*10db0*/  SHF.R.U32.HI R2, RZ, 0x2, R26 ;  /* 0x00000002ff027819 */ /* 0x000fe4000001161a */
[----:B------:R-:W-:Y:S01]  /*10dc0*/  LOP3.LUT R24, R26, 0x60, RZ, 0xc0, !PT ;  /* 0x000000601a187812 */ /* 0x000fe200078ec0ff */
[----:B------:R-:W-:Y:S01]  /*10dd0*/  IMAD.U32 R26, RZ, RZ, UR16 ;  /* 0x00000010ff1a7e24 */ /* 0x000fe2000f8e00ff */
[----:B------:R-:W-:Y:S02]  /*10de0*/  LOP3.LUT R2, R2, 0x7, RZ, 0xc0, !PT ;  /* 0x0000000702027812 */ /* 0x000fe400078ec0ff */
[----:B------:R-:W-:Y:S02]  /*10df0*/  SHF.R.U32.HI R24, RZ, 0x1, R24 ;  /* 0x00000001ff187819 */ /* 0x000fe40000011618 */
[----:B------:R-:W-:-:S02]  /*10e00*/  LOP3.LUT R35, R35, 0x40, R2, 0xe2, !PT ;  /* 0x0000004023237812 */ /* 0x000fc400078ee202 */
[----:B------:R-:W-:Y:S02]  /*10e10*/  IADD3 R2, RZ, -R24, -R2 ;  /* 0x80000018ff027210 */ /* 0x000fe40007ffe802 */
[----:B------:R-:W-:Y:S02]  /*10e20*/  SHF.R.S32.HI R33, RZ, 0x1f, R32 ;  /* 0x0000001fff217819 */ /* 0x000fe40000011420 */
[----:B------:R-:W-:Y:S01]  /*10e30*/  LOP3.LUT R35, R38, R35, R24, 0xfe, !PT ;  /* 0x0000002326237212 */ /* 0x000fe200078efe18 */
[----:B------:R-:W-:Y:S02]  /*10e40*/  IMAD R34, R34, -0x40, R2 ;  /* 0xffffffc022227824 */ /* 0x000fe400078e0202 */
[----:B------:R-:W-:Y:S02]  /*10e50*/  IMAD.SHL.U32 R2, R27, 0x100, RZ ;  /* 0x000001001b027824 */ /* 0x000fe400078e00ff */
[----:B------:R-:W-:-:S03]  /*10e60*/  IMAD.WIDE.U32 R26, R26, UR10, R32 ;  /* 0x0000000a1a1a7c25 */ /* 0x000fc6000f8e0020 */
[C---:B------:R-:W-:Y:S02]  /*10e70*/  IADD3 R34, -R2.reuse, UR6, R34 ;  /* 0x0000000602227c10 */ /* 0x040fe4000fffe122 */
[----:B------:R-:W-:Y:S01]  /*10e80*/  ISETP.GE.OR P1, PT, R2, UR6, P1 ;  /* 0x0000000602007c0c */ /* 0x000fe20008f26670 */
[----:B------:R-:W-:Y:S02]  /*10e90*/  UIMAD.WIDE.U32 UR6, UR8, 0x24924925, URZ ;  /* 0x24924925080678a5 */ /* 0x000fe4000f8e003f */
[----:B------:R-:W-:Y:S02]  /*10ea0*/  UIMAD UR6, UR11, UR16, URZ ;  /* 0x000000100b0672a4 */ /* 0x000fe4000f8e023f */
[----:B------:R-:W-:Y:S02]  /*10eb0*/  UIADD3 UR5, UR8, -UR7, URZ ;  /* 0x8000000708057290 */ /* 0x000fe4000fffe03f */
[----:B------:R-:W-:Y:S02]  /*10ec0*/  UIMAD UR6, UR10, UR17, UR6 ;  /* 0x000000110a0672a4 */ /* 0x000fe4000f8e0206 */
[----:B------:R-:W-:-:S04]  /*10ed0*/  ULEA.HI UR5, UR5, UR7, URZ, 0x1f ;  /* 0x0000000705057291 */ /* 0x000fc8000f8ff83f */
[----:B------:R-:W-:Y:S01]  /*10ee0*/  USHF.R.U32.HI UR5, URZ, 0x2, UR5 ;  /* 0x000000023f057899 */ /* 0x000fe20008011605 */
[----:B------:R-:W-:-:S03]  /*10ef0*/  VIADD R27, R27, UR6 ;  /* 0x000000061b1b7c36 */ /* 0x000fc60008000000 */
[----:B------:R-:W-:Y:S02]  /*10f00*/  @UP1 ULOP3.LUT UR4, UR4, 0x1, UR5, 0x78, !UPT ;  /* 0x0000000104041892 */ /* 0x000fe4000f8e7805 */
[----:B------:R-:W-:Y:S01]  /*10f10*/  UIMAD UR5, UR5, -0x7, UR8 ;  /* 0xfffffff9050578a4 */ /* 0x000fe2000f8e0208 */
[----:B------:R-:W-:Y:S11]  /*10f20*/  @P1 BRA `(.L_x_37) ;  /* 0x0000012400b41947 */ /* 0x000ff60003800000 */
[----:B------:R-:W0:Y:S01]  /*10f30*/  LDC.64 R28, c[0x0][0x5c8] ;  /* 0x00017200ff1c7b82 */ /* 0x000e220000000a00 */
[----:B------:R-:W-:Y:S01]  /*10f40*/  ULDC.64 UR6, c[0x0][0x5c0] ;  /* 0x0001700000067ab9 */ /* 0x000fe20000000a00 */
[----:B------:R-:W-:Y:S01]  /*10f50*/  BSSY B0, `(.L_x_37) ;  /* 0x000126a000007945 */ /* 0x000fe20003800000 */
[-C--:B0-----:R-:W-:Y:S01]  /*10f60*/  IMAD R2, R39, R28.reuse, RZ ;  /* 0x0000001c27027224 */ /* 0x081fe200078e02ff */
[----:B------:R-:W-:Y:S01]  /*10f70*/  SHF.L.U64.HI R36, R28, 0x3, R29 ;  /* 0x000000031c247819 */ /* 0x000fe2000001021d */
[----:B------:R-:W-:-:S04]  /*10f80*/  IMAD.WIDE.U32 R26, R35, R28, R26 ;  /* 0x0000001c231a7225 */ /* 0x000fc800078e001a */
[----:B------:R-:W-:Y:S01]  /*10f90*/  IMAD R2, R35, R29, R2 ;  /* 0x0000001d23027224 */ /* 0x000fe200078e0202 */
[----:B------:R-:W-:Y:S02]  /*10fa0*/  LEA R30, P2, R28, R26, 0x7 ;  /* 0x0000001a1c1e7211 */ /* 0x000fe400078438ff */
[----:B------:R-:W-:Y:S01]  /*10fb0*/  IADD3 R24, P1, R26, UR6, RZ ;  /* 0x000000061a187c10 */ /* 0x000fe2000ff3e0ff */
[----:B------:R-:W-:Y:S02]  /*10fc0*/  IMAD.IADD R2, R27, 0x1, R2 ;  /* 0x000000011b027824 */ /* 0x000fe400078e0202 */
[----:B------:R-:W-:-:S03]  /*10fd0*/  IMAD.SHL.U32 R27, R28, 0x8, RZ ;  /* 0x000000081c1b7824 */ /* 0x000fc600078e00ff */
[----:B------:R-:W-:Y:S02]  /*10fe0*/  LEA.HI.X R31, R28, R2, R29, 0x7, P2 ;  /* 0x000000021c1f7211 */ /* 0x000fe400010f3c1d */
[--C-:B------:R-:W-:Y:S02]  /*10ff0*/  IADD3 R26, P5, P6, R26, UR6, R27.reuse ;  /* 0x000000061a1a7c10 */ /* 0x100fe4000febe01b */
[----:B------:R-:W-:Y:S02]  /*11000*/  IADD3 R28, P2, P3, R30, UR6, R27 ;  /* 0x000000061e1c7c10 */ /* 0x000fe4000fb5e01b */
[C---:B------:R-:W-:Y:S02]  /*11010*/  IADD3.X R27, R2.reuse, UR7, R36, P5, P6 ;  /* 0x00000007021b7c10 */ /* 0x040fe4000afec424 */
[----:B------:R-:W-:Y:S02]  /*11020*/  FSETP.NEU.AND P5, PT, RZ, UR21, PT ;  /* 0x00000015ff007c0b */ /* 0x000fe4000bfad000 */
[----:B------:R-:W-:-:S02]  /*11030*/  IADD3.X R25, R2, UR7, RZ, P1, !PT ;  /* 0x0000000702197c10 */ /* 0x000fc40008ffe4ff */
[----:B------:R-:W-:Y:S02]  /*11040*/  IADD3 R30, P1, R30, UR6, RZ ;  /* 0x000000061e1e7c10 */ /* 0x000fe4000ff3e0ff */
[C---:B------:R-:W-:Y:S02]  /*11050*/  IADD3.X R29, R31.reuse, UR7, R36, P2, P3 ;  /* 0x000000071f1d7c10 */ /* 0x040fe400097e6424 */
[----:B------:R-:W-:-:S05]  /*11060*/  IADD3.X R31, R31, UR7, RZ, P1, !PT ;  /* 0x000000071f1f7c10 */ /* 0x000fca0008ffe4ff */
[----:B------:R-:W-:Y:S05]  /*11070*/  @!P5 BRA `(.L_x_38) ;  /* 0x000000d800f8d947 */ /* 0x000fea0003800000 */
[----:B------:R-:W-:Y:S01]  /*11080*/  ULDC.64 UR6, c[0x0][0x5b8] ;  /* 0x00016e0000067ab9 */ /* 0x000fe20000000a00 */
[----:B------:R-:W-:Y:S01]  /*11090*/  BSSY B1, `(.L_x_39) ;  /* 0x0000013000017945 */ /* 0x000fe20003800000 */
[----:B------:R-:W-:Y:S01]  /*110a0*/  IMAD.U32 R2, RZ, RZ, UR6 ;  /* 0x00000006ff027e24 */ /* 0x000fe2000f8e00ff */
[----:B------:R-:W-:-:S03]  /*110b0*/  UIMAD UR6, UR11, UR6, URZ ;  /* 0x000000060b0672a4 */ /* 0x000fc6000f8e023f */
[----:B------:R-:W-:Y:S01]  /*110c0*/  IMAD.WIDE.U32 R32, R2, UR10, R32 ;  /* 0x0000000a02207c25 */ /* 0x000fe2000f8e0020 */
[----:B------:R-:W-:-:S03]  /*110d0*/  UIMAD UR6, UR10, UR7, UR6 ;  /* 0x000000070a0672a4 */ /* 0x000fc6000f8e0206 */
[----:B------:R-:W-:Y:S01]  /*110e0*/  IMAD.MOV.U32 R36, RZ, RZ, R32 ;  /* 0x000000ffff247224 */ /* 0x000fe200078e0020 */
[----:B------:R-:W-:Y:S02]  /*110f0*/  ULDC.64 UR10, c[0x0][0x5a8] ;  /* 0x00016a00000a7ab9 */ /* 0x000fe40000000a00 */
[----:B------:R-:W-:Y:S01]  /*11100*/  VIADD R37, R33, UR6 ;  /* 0x0000000621257c36 */ /* 0x000fe20008000000 */
[----:B------:R-:W-:Y:S02]  /*11110*/  ULDC.64 UR6, c[0x0][0x5b0] ;  /* 0x00016c0000067ab9 */ /* 0x000fe40000000a00 */
[----:B------:R-:W-:Y:S02]  /*11120*/  IMAD R2, R39, UR6, RZ ;  /* 0x0000000627027c24 */ /* 0x000fe4000f8e02ff */
[----:B------:R-:W-:-:S04]  /*11130*/  IMAD.WIDE.U32 R32, R35, UR6, R36 ;  /* 0x0000000623207c25 */ /* 0x000fc8000f8e0024 */
[----:B------:R-:W-:Y:S01]  /*11140*/  IMAD R2, R35, UR7, R2 ;  /* 0x0000000723027c24 */ /* 0x000fe2000f8e0202 */
[----:B------:R-:W-:-:S04]  /*11150*/  IADD3 R32, P1, R32, UR10, RZ ;  /* 0x0000000a20207c10 */ /* 0x000fc8000ff3e0ff */
[--C-:B------:R-:W-:Y:S02]  /*11160*/  IADD3.X R33, R33, UR11, R2.reuse, P1, !PT ;  /* 0x0000000b21217c10 */ /* 0x100fe40008ffe402 */
[----:B------:R-:W-:Y:S02]  /*11170*/  ISETP.GE.AND P1, PT, R34, 0x1, PT ;  /* 0x000000012200780c */ /* 0x000fe40003f26270 */
[----:B------:R-:W-:Y:S02]  /*11180*/  PRMT R2, RZ, 0x7610, R2 ;  /* 0x00007610ff027816 */ /* 0x000fe40000000002 */
[----:B------:R-:W-:-:S13]  /*11190*/  ISETP.LT.OR P2, PT, R0, 0x1, !P1 ;  /* 0x000000010000780c */ /* 0x000fda0004f41670 */
[----:B------:R-:W-:Y:S05]  /*111a0*/  @P2 BRA `(.L_x_40) ;  /* 0x0000000000042947 */ /* 0x000fea0003800000 */
[----:B------:R0:W5:Y:S02]  /*111b0*/  LDG.E.U8 R2, desc[UR14][R32.64] ;  /* 0x0000000e20027981 */ /* 0x000164000c1e1100 */
.L_x_40:
[----:B------:R-:W-:Y:S05]  /*111c0*/  BSYNC B1 ;  /* 0x0000000000017941 */ /* 0x000fea0003800000 */
.L_x_39:
[----:B-----5:R-:W-:Y:S01]  /*111d0*/  LOP3.LUT R2, R2, 0xff, RZ, 0xc0, !PT ;  /* 0x000000ff02027812 */ /* 0x020fe200078ec0ff */
[----:B------:R-:W-:Y:S03]  /*111e0*/  BSSY B1, `(.L_x_41) ;  /* 0x000000b000017945 */ /* 0x000fe60003800000 */
[----:B------:R-:W-:-:S05]  /*111f0*/  F2FP.F16.E4M3.UNPACK_B R2, R2 ;  /* 0x00000002ff02723e */ /* 0x000fca00020006ff */
[----:B------:R-:W-:-:S05]  /*11200*/  HADD2.F32 R2, -RZ, R2.H0_H0 ;  /* 0x20000002ff027230 */ /* 0x000fca0000004100 */
[----:B------:R-:W-:-:S04]  /*11210*/  FMUL R2, R2, UR21 ;  /* 0x0000001502027c20 */ /* 0x000fc80008400000 */
[--C-:B------:R-:W-:Y:S01]  /*11220*/  FFMA R3, R3, UR20, R2.reuse ;  /* 0x0000001403037c23 */ /* 0x100fe20008000002 */
[----:B------:R-:W-:-:S04]  /*11230*/  PRMT R2, RZ, 0x7610, R2 ;  /* 0x00007610ff027816 */ /* 0x000fc80000000002 */
[----:B------:R-:W-:-:S05]  /*11240*/  F2FP.SATFINITE.E4M3.F32.PACK_AB_MERGE_C R3, RZ, R3, RZ ;  /* 0x00000003ff03723e */ /* 0x000fca00048070ff */
[----:B------:R2:W-:Y:S01]  /*11250*/  @!P2 STG.E.U8 desc[UR14][R24.64], R3 ;  /* 0x000000031800a986 */ /* 0x0005e2000c10110e */
[----:B------:R-:W-:-:S13]  /*11260*/  ISETP.LT.OR P2, PT, R0, 0x2, !P1 ;  /* 0x000000020000780c */ /* 0x000fda0004f41670 */
[----:B--2---:R-:W-:Y:S05]  /*11270*/  @P2 BRA `(.L_x_42) ;  /* 0x0000000000042947 */ /* 0x004fea0003800000 */
[----:B------:R2:W5:Y:S02]  /*11280*/  LDG.E.U8 R2, desc[UR14][R32.64+0x1] ;  /* 0x0000010e20027981 */ /* 0x000564000c1e1100 */
.L_x_42:
[----:B------:R-:W-:Y:S05]  /*11290*/  BSYNC B1 ;  /* 0x0000000000017941 */ /* 0x000fea0003800000 */
.L_x_41:
[----:B-----5:R-:W-:Y:S01]  /*112a0*/  LOP3.LUT R2, R2, 0xff, RZ, 0xc0, !PT ;  /* 0x000000ff02027812 */ /* 0x020fe200078ec0ff */
[----:B------:R-:W-:Y:S03]  /*112b0*/  BSSY B1, `(.L_x_43) ;  /* 0x0000013000017945 */ /* 0x000fe60003800000 */
[----:B------:R-:W-:-:S05]  /*112c0*/  F2FP.F16.E4M3.UNPACK_B R2, R2 ;  /* 0x00000002ff02723e */ /* 0x000fca00020006ff */
[----:B------:R-:W-:-:S05]  /*112d0*/  HADD2.F32 R2, -RZ, R2.H0_H0 ;  /* 0x20000002ff027230 */ /* 0x000fca0000004100 */
[----:B------:R-:W-:-:S04]  /*112e0*/  FMUL R2, R2, UR21 ;  /* 0x0000001502027c20 */ /* 0x000fc80008400000 */
[----:B------:R-:W-:-:S05]  /*112f0*/  FFMA R4, R4, UR20, R2 ;  /* 0x0000001404047c23 */ /* 0x000fca0008000002 */
[----:B------:R-:W-:-:S05]  /*11300*/  F2FP.SATFINITE.E4M3.F32.PACK_AB_MERGE_C R4, RZ, R4, RZ ;  /* 0x00000004ff04723e */ /* 0x000fca00048070ff */
[----:B------:R3:W-:Y:S01]  /*11310*/  @!P2 STG.E.U8 desc[UR14][R24.64+0x1], R4 ;  /* 0x000001041800a986 */ /* 0x0007e2000c10110e */
[----:B------:R-:W-:-:S05]  /*11320*/  IADD3 R2, P2, R35, 0x8, RZ ;  /* 0x0000000823027810 */ /* 0x000fca0007f5e0ff */
[----:B------:R-:W-:-:S04]  /*11330*/  IMAD.X R3, RZ, RZ, R39, P2 ;  /* 0x000000ffff037224 */ /* 0x000fc800010e0627 */
[----:B------:R-:W-:-:S04]  /*11340*/  IMAD R3, R3, UR6, RZ ;  /* 0x0000000603037c24 */ /* 0x000fc8000f8e02ff */
[C---:B---3--:R-:W-:Y:S02]  /*11350*/  IMAD R4, R2.reuse, UR7, R3 ;  /* 0x0000000702047c24 */ /* 0x048fe4000f8e0203 */
[----:B------:R-:W-:-:S03]  /*11360*/  IMAD.WIDE.U32 R2, R2, UR6, R36 ;  /* 0x0000000602027c25 */ /* 0x000fc6000f8e0024 */
[----:B------:R-:W-:-:S04]  /*11370*/  IADD3 R2, P2, R2, UR10, RZ ;  /* 0x0000000a02027c10 */ /* 0x000fc8000ff5e0ff */
[--C-:B------:R-:W-:Y:S02]  /*11380*/  IADD3.X R3, R3, UR11, R4.reuse, P2, !PT ;  /* 0x0000000b03037c10 */ /* 0x100fe400097fe404 */
[----:B------:R-:W-:Y:S02]  /*11390*/  ISETP.GE.AND P2, PT, R34, 0x9, PT ;  /* 0x000000092200780c */ /* 0x000fe40003f46270 */
[----:B------:R-:W-:Y:S02]  /*113a0*/  PRMT R4, RZ, 0x7610, R4 ;  /* 0x00007610ff047816 */ /* 0x000fe40000000004 */
[----:B------:R-:W-:-:S13]  /*113b0*/  ISETP.LT.OR P3, PT, R0, 0x1, !P2 ;  /* 0x000000010000780c */ /* 0x000fda0005761670 */
[----:B------:R-:W-:Y:S05]  /*113c0*/  @P3 BRA `(.L_x_44) ;  /* 0x0000000000043947 */ /* 0x000fea0003800000 */
[----:B------:R3:W5:Y:S02]  /*113d0*/  LDG.E.U8 R4, desc[UR14][R2.64] ;  /* 0x0000000e02047981 */ /* 0x000764000c1e1100 */
.L_x_44:
[----:B------:R-:W-:Y:S05]  /*113e0*/  BSYNC B1 ;  /* 0x0000000000017941 */ /* 0x000fea0003800000 */
.L_x_43:
        /* <DEDUP_REMOVED lines=10> */
[----:B----4-:R-:W-:Y:S05]  /*11490*/  @P3 BRA `(.L_x_46) ;  /* 0x0000000000043947 */ /* 0x010fea0003800000 */
[----:B------:R4:W5:Y:S02]  /*114a0*/  LDG.E.U8 R4, desc[UR14][R2.64+0x1] ;  /* 0x0000010e02047981 */ /* 0x000964000c1e1100 */
.L_x_46:
[----:B------:R-:W-:Y:S05]  /*114b0*/  BSYNC B1 ;  /* 0x0000000000017941 */ /* 0x000fea0003800000 */
.L_x_45:
[----:B-----5:R-:W-:Y:S01]  /*114c0*/  LOP3.LUT R4, R4, 0xff, RZ, 0xc0, !PT ;  /* 0x000000ff04047812 */ /* 0x020fe200078ec0ff */
[----:B------:R-:W-:Y:S01]  /*114d0*/  BSSY B1, `(.L_x_47) ;  /* 0x000000b000017945 */ /* 0x000fe20003800000 */
[----:B------:R-:W-:Y:S02]  /*114e0*/  ISETP.LT.OR P5, PT, R0, 0x9, !P1 ;  /* 0x000000090000780c */ /* 0x000fe40004fa1670 */
[----:B------:R-:W-:-:S05]  /*114f0*/  F2FP.F16.E4M3.UNPACK_B R4, R4 ;  /* 0x00000004ff04723e */ /* 0x000fca00020006ff */
[----:B------:R-:W-:-:S05]  /*11500*/  HADD2.F32 R4, -RZ, R4.H0_H0 ;  /* 0x20000004ff047230 */ /* 0x000fca0000004100 */
[----:B------:R-:W-:-:S04]  /*11510*/  FMUL R4, R4, UR21 ;  /* 0x0000001504047c20 */ /* 0x000fc80008400000 */
[--C-:B------:R-:W-:Y:S01]  /*11520*/  FFMA R6, R6, UR20, R4.reuse ;  /* 0x0000001406067c23 */ /* 0x100fe20008000004 */
[----:B------:R-:W-:-:S04]  /*11530*/  PRMT R4, RZ, 0x7610, R4 ;  /* 0x00007610ff047816 */ /* 0x000fc80000000004 */
[----:B------:R-:W-:-:S05]  /*11540*/  F2FP.SATFINITE.E4M3.F32.PACK_AB_MERGE_C R6, RZ, R6, RZ ;  /* 0x00000006ff06723e */ /* 0x000fca00048070ff */
[----:B------:R0:W-:Y:S01]  /*11550*/  @!P3 STG.E.U8 desc[UR14][R26.64+0x1], R6 ;  /* 0x000001061a00b986 */ /* 0x0001e2000c10110e */
[----:B------:R-:W-:Y:S05]  /*11560*/  @P5 BRA `(.L_x_48) ;  /* 0x0000000000045947 */ /* 0x000fea0003800000 */
[----:B------:R0:W5:Y:S02]  /*11570*/  LDG.E.U8 R4, desc[UR14][R32.64+0x8] ;  /* 0x0000080e20047981 */ /* 0x000164000c1e1100 */
.L_x_48:
[----:B------:R-:W-:Y:S05]  /*11580*/  BSYNC B1 ;  /* 0x0000000000017941 */ /* 0x000fea0003800000 */
.L_x_47:
        /* <DEDUP_REMOVED lines=12> */
.L_x_50:
[----:B------:R-:W-:Y:S05]  /*11650*/  BSYNC B1 ;  /* 0x0000000000017941 */ /* 0x000fea0003800000 */
.L_x_49:
        /* <DEDUP_REMOVED lines=12> */
.L_x_52:
[----:B------:R-:W-:Y:S05]  /*11720*/  BSYNC B1 ;  /* 0x0000000000017941 */ /* 0x000fea0003800000 */
.L_x_51:
        /* <DEDUP_REMOVED lines=12> */
.L_x_54:
[----:B------:R-:W-:Y:S05]  /*117f0*/  BSYNC B1 ;  /* 0x0000000000017941 */ /* 0x000fea0003800000 */
.L_x_53:
        /* <DEDUP_REMOVED lines=12> */
.L_x_56:
[----:B------:R-:W-:Y:S05]  /*118c0*/  BSYNC B1 ;  /* 0x0000000000017941 */ /* 0x000fea0003800000 */
.L_x_55:
        /* <DEDUP_REMOVED lines=12> */
.L_x_58:
[----:B------:R-:W-:Y:S05]  /*11990*/  BSYNC B1 ;  /* 0x0000000000017941 */ /* 0x000fea0003800000 */
.L_x_57:
        /* <DEDUP_REMOVED lines=12> */
.L_x_60:
[----:B------:R-:W-:Y:S05]  /*11a60*/  BSYNC B1 ;  /* 0x0000000000017941 */ /* 0x000fea0003800000 */
.L_x_59:
        /* <DEDUP_REMOVED lines=12> */
.L_x_62:
[----:B------:R-:W-:Y:S05]  /*11b30*/  BSYNC B1 ;  /* 0x0000000000017941 */ /* 0x000fea0003800000 */
.L_x_61:
        /* <DEDUP_REMOVED lines=12> */
.L_x_64:
[----:B------:R-:W-:Y:S05]  /*11c00*/  BSYNC B1 ;  /* 0x0000000000017941 */ /* 0x000fea0003800000 */
.L_x_63:
        /* <DEDUP_REMOVED lines=12> */
.L_x_66:
[----:B------:R-:W-:Y:S05]  /*11cd0*/  BSYNC B1 ;  /* 0x0000000000017941 */ /* 0x000fea0003800000 */
.L_x_65:
        /* <DEDUP_REMOVED lines=12> */
.L_x_68:
[----:B------:R-:W-:Y:S05]  /*11da0*/  BSYNC B1 ;  /* 0x0000000000017941 */ /* 0x000fea0003800000 */
.L_x_67:
        /* <DEDUP_REMOVED lines=12> */
.L_x_70:
[----:B------:R-:W-:Y:S05]  /*11e70*/  BSYNC B1 ;  /* 0x0000000000017941 */ /* 0x000fea0003800000 */
.L_x_69:
        /* <DEDUP_REMOVED lines=12> */
.L_x_72:
[----:B------:R-:W-:Y:S05]  /*11f40*/  BSYNC B1 ;  /* 0x0000000000017941 */ /* 0x000fea0003800000 */
.L_x_71:
        /* <DEDUP_REMOVED lines=12> */
.L_x_74:
[----:B------:R-:W-:Y:S05]  /*12010*/  BSYNC B1 ;  /* 0x0000000000017941 */ /* 0x000fea0003800000 */
.L_x_73:
        /* <DEDUP_REMOVED lines=12> */
.L_x_76:
[----:B------:R-:W-:Y:S05]  /*120e0*/  BSYNC B1 ;  /* 0x0000000000017941 */ /* 0x000fea0003800000 */
.L_x_75:
        /* <DEDUP_REMOVED lines=12> */
.L_x_78:
[----:B------:R-:W-:Y:S05]  /*121b0*/  BSYNC B1 ;  /* 0x0000000000017941 */ /* 0x000fea0003800000 */
.L_x_77:
        /* <DEDUP_REMOVED lines=12> */
.L_x_80:
[----:B------:R-:W-:Y:S05]  /*12280*/  BSYNC B1 ;  /* 0x0000000000017941 */ /* 0x000fea0003800000 */
.L_x_79:
        /* <DEDUP_REMOVED lines=12> */
.L_x_82:
[----:B------:R-:W-:Y:S05]  /*12350*/  BSYNC B1 ;  /* 0x0000000000017941 */ /* 0x000fea0003800000 */
.L_x_81:
        /* <DEDUP_REMOVED lines=12> */
.L_x_84:
[----:B------:R-:W-:Y:S05]  /*12420*/  BSYNC B1 ;  /* 0x0000000000017941 */ /* 0x000fea0003800000 */
.L_x_83:
        /* <DEDUP_REMOVED lines=12> */
.L_x_86:
[----:B------:R-:W-:Y:S05]  /*124f0*/  BSYNC B1 ;  /* 0x0000000000017941 */ /* 0x000fea0003800000 */
.L_x_85:
        /* <DEDUP_REMOVED lines=12> */
.L_x_88:
[----:B------:R-:W-:Y:S05]  /*125c0*/  BSYNC B1 ;  /* 0x0000000000017941 */ /* 0x000fea0003800000 */
.L_x_87:
        /* <DEDUP_REMOVED lines=12> */
.L_x_90:
[----:B------:R-:W-:Y:S05]  /*12690*/  BSYNC B1 ;  /* 0x0000000000017941 */ /* 0x000fea0003800000 */
.L_x_89:
        /* <DEDUP_REMOVED lines=12> */
.L_x_92:
[----:B------:R-:W-:Y:S05]  /*12760*/  BSYNC B1 ;  /* 0x0000000000017941 */ /* 0x000fea0003800000 */
.L_x_91:
        /* <DEDUP_REMOVED lines=12> */
.L_x_94:
[----:B------:R-:W-:Y:S05]  /*12830*/  BSYNC B1 ;  /* 0x0000000000017941 */ /* 0x000fea0003800000 */
.L_x_93:
        /* <DEDUP_REMOVED lines=12> */
.L_x_96:
[----:B------:R-:W-:Y:S05]  /*12900*/  BSYNC B1 ;  /* 0x0000000000017941 */ /* 0x000fea0003800000 */
.L_x_95:
        /* <DEDUP_REMOVED lines=12> */
.L_x_98:
[----:B------:R-:W-:Y:S05]  /*129d0*/  BSYNC B1 ;  /* 0x0000000000017941 */ /* 0x000fea0003800000 */
.L_x_97:
        /* <DEDUP_REMOVED lines=12> */
.L_x_100:
[----:B------:R-:W-:Y:S05]  /*12aa0*/  BSYNC B1 ;  /* 0x0000000000017941 */ /* 0x000fea0003800000 */
.L_x_99:
        /* <DEDUP_REMOVED lines=12> */
.L_x_102:
[----:B------:R-:W-:Y:S05]  /*12b70*/  BSYNC B1 ;  /* 0x0000000000017941 */ /* 0x000fea0003800000 */
.L_x_101:
        /* <DEDUP_REMOVED lines=12> */
.L_x_104:
[----:B------:R-:W-:Y:S05]  /*12c40*/  BSYNC B1 ;  /* 0x0000000000017941 */ /* 0x000fea0003800000 */
.L_x_103:
        /* <DEDUP_REMOVED lines=12> */
.L_x_106:
[----:B------:R-:W-:Y:S05]  /*12d10*/  BSYNC B1 ;  /* 0x0000000000017941 */ /* 0x000fea0003800000 */
.L_x_105:
        /* <DEDUP_REMOVED lines=12> */
.L_x_108:
[----:B------:R-:W-:Y:S05]  /*12de0*/  BSYNC B1 ;  /* 0x0000000000017941 */ /* 0x000fea0003800000 */
.L_x_107:
        /* <DEDUP_REMOVED lines=12> */
.L_x_110:
[----:B------:R-:W-:Y:S05]  /*12eb0*/  BSYNC B1 ;  /* 0x0000000000017941 */ /* 0x000fea0003800000 */
.L_x_109:
        /* <DEDUP_REMOVED lines=12> */
.L_x_112:
[----:B------:R-:W-:Y:S05]  /*12f80*/  BSYNC B1 ;  /* 0x0000000000017941 */ /* 0x000fea0003800000 */
.L_x_111:
        /* <DEDUP_REMOVED lines=12> */
.L_x_114:
[----:B------:R-:W-:Y:S05]  /*13050*/  BSYNC B1 ;  /* 0x0000000000017941 */ /* 0x000fea0003800000 */
.L_x_113:
        /* <DEDUP_REMOVED lines=12> */
.L_x_116:
[----:B------:R-:W-:Y:S05]  /*13120*/  BSYNC B1 ;  /* 0x0000000000017941 */ /* 0x000fea0003800000 */
.L_x_115:
        /* <DEDUP_REMOVED lines=12> */
.L_x_118:
[----:B------:R-:W-:Y:S05]  /*131f0*/  BSYNC B1 ;  /* 0x0000000000017941 */ /* 0x000fea0003800000 */
.L_x_117:
        /* <DEDUP_REMOVED lines=12> */
.L_x_120:
[----:B------:R-:W-:Y:S05]  /*132c0*/  BSYNC B1 ;  /* 0x0000000000017941 */ /* 0x000fea0003800000 */
.L_x_119:
        /* <DEDUP_REMOVED lines=12> */
.L_x_122:
[----:B------:R-:W-:Y:S05]  /*13390*/  BSYNC B1 ;  /* 0x0000000000017941 */ /* 0x000fea0003800000 */
.L_x_121:
[----:B-----5:R-:W-:Y:S01]  /*133a0*/  LOP3.LUT R4, R4, 0xff, RZ, 0xc0, !PT ;  /* 0x000000ff04047812 */ /* 0x020fe200078ec0ff */
[----:B------:R-:W-:Y:S01]  /*133b0*/  BSSY B1, `(.L_x_123) ;  /* 0x000000b000017945 */ /* 0x000fe20003800000 */
[----:B------:R-:W-:Y:S02]  /*133c0*/  ISETP.LT.OR P5, PT, R0, 0x51, !P2 ;  /* 0x000000510000780c */ /* 0x000fe400057a1670 */
[----:B------:R-:W-:-:S05]  /*133d0*/  F2FP.F16.E4M3.UNPACK_B R4, R4 ;  /* 0x00000004ff04723e */ /* 0x000fca00020006ff */
[----:B------:R-:W-:-:S05]  /*133e0*/  HADD2.F32 R4, -RZ, R4.H0_H0 ;  /* 0x20000004ff047230 */ /* 0x000fca0000004100 */
[----:B------:R-:W-:-:S04]  /*133f0*/  FMUL R4, R4, UR21 ;  /* 0x0000001504047c20 */ /* 0x000fc80008400000 */
[----:B------:R-:W-:-:S05]  /*13400*/  FFMA R4, R172, UR20, R4 ;  /* 0x00000014ac047c23 */ /* 0x000fca0008000004 */
[----:B------:R-:W-:Y:S02]  /*13410*/  F2FP.SATFINITE.E4M3.F32.PACK_AB_MERGE_C R5, RZ, R4, RZ ;  /* 0x00000004ff05723e */ /* 0x000fe400048070ff */
[----:B------:R-:W-:-:S03]  /*13420*/  PRMT R4, RZ, 0x7610, R4 ;  /* 0x00007610ff047816 */ /* 0x000fc60000000004 */
[----:B------:R0:W-:Y:S01]  /*13430*/  @!P3 STG.E.U8 desc[UR14][R24.64+0x51], R5 ;  /* 0x000051051800b986 */ /* 0x0001e2000c10110e */
[----:B------:R-:W-:Y:S05]  /*13440*/  @P5 BRA `(.L_x_124) ;  /* 0x0000000000045947 */ /* 0x000fea0003800000 */
[----:B------:R0:W5:Y:S02]  /*13450*/  LDG.E.U8 R4, desc[UR14][R2.64+0x50] ;  /* 0x0000500e02047981 */ /* 0x000164000c1e1100 */
.L_x_124:
[----:B------:R-:W-:Y:S05]  /*13460*/  BSYNC B1 ;  /* 0x0000000000017941 */ /* 0x000fea0003800000 */
.L_x_123:
[----:B-----5:R-:W-:Y:S01]  /*13470*/  LOP3.LUT R4, R4, 0xff, RZ, 0xc0, !PT ;  /* 0x000000ff04047812 */ /* 0x020fe200078ec0ff */
[----:B------:R-:W-:Y:S01]  /*13480*/  BSSY B1, `(.L_x_125) ;  /* 0x000000b000017945 */ /* 0x000fe20003800000 */
[----:B------:R-:W-:Y:S02]  /*13490*/  ISETP.LT.OR P3, PT, R0, 0x52, !P2 ;  /* 0x000000520000780c */ /* 0x000fe40005761670 */
[----:B------:R-:W-:-:S05]  /*134a0*/  F2FP.F16.E4M3.UNPACK_B R4, R4 ;  /* 0x00000004ff04723e */ /* 0x000fca00020006ff */
[----:B------:R-:W-:-:S05]  /*134b0*/  HADD2.F32 R4, -RZ, R4.H0_H0 ;  /* 0x20000004ff047230 */ /* 0x000fca0000004100 */
[----:B------:R-:W-:-:S04]  /*134c0*/  FMUL R4, R4, UR21 ;  /* 0x0000001504047c20 */ /* 0x000fc80008400000 */
[----:B------:R-:W-:-:S05]  /*134d0*/  FFMA R4, R173, UR20, R4 ;  /* 0x00000014ad047c23 */ /* 0x000fca0008000004 */
[----:B0-----:R-:W-:Y:S02]  /*134e0*/  F2FP.SATFINITE.E4M3.F32.PACK_AB_MERGE_C R5, RZ, R4, RZ ;  /* 0x00000004ff05723e */ /* 0x001fe400048070ff */
[----:B------:R-:W-:-:S03]  /*134f0*/  PRMT R4, RZ, 0x7610, R4 ;  /* 0x00007610ff047816 */ /* 0x000fc60000000004 */
[----:B------:R0:W-:Y:S01]  /*13500*/  @!P5 STG.E.U8 desc[UR14][R26.64+0x50], R5 ;  /* 0x000050051a00d986 */ /* 0x0001e2000c10110e */
[----:B------:R-:W-:Y:S05]  /*13510*/  @P3 BRA `(.L_x_126) ;  /* 0x0000000000043947 */ /* 0x000fea0003800000 */
[----:B------:R0:W5:Y:S02]  /*13520*/  LDG.E.U8 R4, desc[UR14][R2.64+0x51] ;  /* 0x0000510e02047981 */ /* 0x000164000c1e1100 */
.L_x_126:
[----:B------:R-:W-:Y:S05]  /*13530*/  BSYNC B1 ;  /* 0x0000000000017941 */ /* 0x000fea0003800000 */
.L_x_125:
        /* <DEDUP_REMOVED lines=12> */
.L_x_128:
[----:B------:R-:W-:Y:S05]  /*13600*/  BSYNC B1 ;  /* 0x0000000000017941 */ /* 0x000fea0003800000 */
.L_x_127:
        /* <DEDUP_REMOVED lines=12> */
.L_x_130:
[----:B------:R-:W-:Y:S05]  /*136d0*/  BSYNC B1 ;  /* 0x0000000000017941 */ /* 0x000fea0003800000 */
.L_x_129:
[----:B-----5:R-:W-:Y:S01]  /*136e0*/  LOP3.LUT R4, R4, 0xff, RZ, 0xc0, !PT ;  /* 0x000000ff04047812 */ /* 0x020fe200078ec0ff */
[----:B------:R-:W-:Y:S01]  /*136f0*/  BSSY B1, `(.L_x_131) ;  /* 0x000000b000017945 */ /* 0x000fe20003800000 */
[----:B------:R-:W-:Y:S02]  /*13700*/  ISETP.LT.OR P5, PT, R0, 0x59, !P2 ;  /* 0x000000590000780c */ /* 0x000fe400057a1670 */
[----:B------:R-:W-:-:S05]  /*13710*/  F2FP.F16.E4M3.UNPACK_B R4, R4 ;  /* 0x00000004ff04723e */ /* 0x000fca00020006ff */
[----:B------:R-:W-:-:S05]  /*13720*/  HADD2.F32 R4, -RZ, R4.H0_H0 ;  /* 0x20000004ff047230 */ /* 0x000fca0000004100 */
[----:B0-----:R-:W-:Y:S01]  /*13730*/  FMUL R5, R4, UR21 ;  /* 0x0000001504057c20 */ /* 0x001fe20008400000 */
[----:B------:R-:W-:-:S03]  /*13740*/  PRMT R4, RZ, 0x7610, R4 ;  /* 0x00007610ff047816 */ /* 0x000fc60000000004 */
[----:B------:R-:W-:-:S05]  /*13750*/  FFMA R5, R176, UR20, R5 ;  /* 0x00000014b0057c23 */ /* 0x000fca0008000005 */
[----:B------:R-:W-:-:S05]  /*13760*/  F2FP.SATFINITE.E4M3.F32.PACK_AB_MERGE_C R5, RZ, R5, RZ ;  /* 0x00000005ff05723e */ /* 0x000fca00048070ff */
[----:B------:R0:W-:Y:S01]  /*13770*/  @!P3 STG.E.U8 desc[UR14][R24.64+0x59], R5 ;  /* 0x000059051800b986 */ /* 0x0001e2000c10110e */
[----:B------:R-:W-:Y:S05]  /*13780*/  @P5 BRA `(.L_x_132) ;  /* 0x0000000000045947 */ /* 0x000fea0003800000 */
[----:B------:R0:W5:Y:S02]  /*13790*/  LDG.E.U8 R4, desc[UR14][R2.64+0x58] ;  /* 0x0000580e02047981 */ /* 0x000164000c1e1100 */
.L_x_132:
[----:B------:R-:W-:Y:S05]  /*137a0*/  BSYNC B1 ;  /* 0x0000000000017941 */ /* 0x000fea0003800000 */
.L_x_131:
        /* <DEDUP_REMOVED lines=12> */
.L_x_134:
[----:B------:R-:W-:Y:S05]  /*13870*/  BSYNC B1 ;  /* 0x0000000000017941 */ /* 0x000fea0003800000 */
.L_x_133:
        /* <DEDUP_REMOVED lines=12> */
.L_x_136:
[----:B------:R-:W-:Y:S05]  /*13940*/  BSYNC B1 ;  /* 0x0000000000017941 */ /* 0x000fea0003800000 */
.L_x_135:
        /* <DEDUP_REMOVED lines=12> */
.L_x_138:
[----:B------:R-:W-:Y:S05]  /*13a10*/  BSYNC B1 ;  /* 0x0000000000017941 */ /* 0x000fea0003800000 */
.L_x_137:
        /* <DEDUP_REMOVED lines=12> */
.L_x_140:
[----:B------:R-:W-:Y:S05]  /*13ae0*/  BSYNC B1 ;  /* 0x0000000000017941 */ /* 0x000fea0003800000 */
.L_x_139:
        /* <DEDUP_REMOVED lines=12> */
.L_x_142:
[----:B------:R-:W-:Y:S05]  /*13bb0*/  BSYNC B1 ;  /* 0x0000000000017941 */ /* 0x000fea0003800000 */
.L_x_141:
        /* <DEDUP_REMOVED lines=12> */
.L_x_144:
[----:B------:R-:W-:Y:S05]  /*13c80*/  BSYNC B1 ;  /* 0x0000000000017941 */ /* 0x000fea0003800000 */
.L_x_143:
        /* <DEDUP_REMOVED lines=12> */
.L_x_146:
[----:B------:R-:W-:Y:S05]  /*13d50*/  BSYNC B1 ;  /* 0x0000000000017941 */ /* 0x000fea0003800000 */
.L_x_145:
        /* <DEDUP_REMOVED lines=12> */
.L_x_148:
[----:B------:R-:W-:Y:S05]  /*13e20*/  BSYNC B1 ;  /* 0x0000000000017941 */ /* 0x000fea0003800000 */
.L_x_147:
        /* <DEDUP_REMOVED lines=12> */
.L_x_150:
[----:B------:R-:W-:Y:S05]  /*13ef0*/  BSYNC B1 ;  /* 0x0000000000017941 */ /* 0x000fea0003800000 */
.L_x_149:
        /* <DEDUP_REMOVED lines=12> */
.L_x_152:
[----:B------:R-:W-:Y:S05]  /*13fc0*/  BSYNC B1 ;  /* 0x0000000000017941 */ /* 0x000fea0003800000 */
.L_x_151:
        /* <DEDUP_REMOVED lines=12> */
.L_x_154:
[----:B------:R-:W-:Y:S05]  /*14090*/  BSYNC B1 ;  /* 0x0000000000017941 */ /* 0x000fea0003800000 */
.L_x_153:
        /* <DEDUP_REMOVED lines=12> */
.L_x_156:
[----:B------:R-:W-:Y:S05]  /*14160*/  BSYNC B1 ;  /* 0x0000000000017941 */ /* 0x000fea0003800000 */
.L_x_155:
        /* <DEDUP_REMOVED lines=12> */
.L_x_158:
[----:B------:R-:W-:Y:S05]  /*14230*/  BSYNC B1 ;  /* 0x0000000000017941 */ /* 0x000fea0003800000 */
.L_x_157:
        /* <DEDUP_REMOVED lines=12> */
.L_x_160:
[----:B------:R-:W-:Y:S05]  /*14300*/  BSYNC B1 ;  /* 0x0000000000017941 */ /* 0x000fea0003800000 */
.L_x_159:
        /* <DEDUP_REMOVED lines=12> */
.L_x_162:
[----:B------:R-:W-:Y:S05]  /*143d0*/  BSYNC B1 ;  /* 0x0000000000017941 */ /* 0x000fea0003800000 */
.L_x_161:
        /* <DEDUP_REMOVED lines=12> */
.L_x_164:
[----:B------:R-:W-:Y:S05]  /*144a0*/  BSYNC B1 ;  /* 0x0000000000017941 */ /* 0x000fea0003800000 */
.L_x_163:
        /* <DEDUP_REMOVED lines=12> */
.L_x_166:
[----:B------:R-:W-:Y:S05]  /*14570*/  BSYNC B1 ;  /* 0x0000000000017941 */ /* 0x000fea0003800000 */
.L_x_165:
        /* <DEDUP_REMOVED lines=12> */
.L_x_168:
[----:B------:R-:W-:Y:S05]  /*14640*/  BSYNC B1 ;  /* 0x0000000000017941 */ /* 0x000fea0003800000 */
.L_x_167:
        /* <DEDUP_REMOVED lines=12> */
.L_x_170:
[----:B------:R-:W-:Y:S05]  /*14710*/  BSYNC B1 ;  /* 0x0000000000017941 */ /* 0x000fea0003800000 */
.L_x_169:
        /* <DEDUP_REMOVED lines=12> */
.L_x_172:
[----:B------:R-:W-:Y:S05]  /*147e0*/  BSYNC B1 ;  /* 0x0000000000017941 */ /* 0x000fea0003800000 */
.L_x_171:
        /* <DEDUP_REMOVED lines=12> */
.L_x_174:
[----:B------:R-:W-:Y:S05]  /*148b0*/  BSYNC B1 ;  /* 0x0000000000017941 */ /* 0x000fea0003800000 */
.L_x_173:
        /* <DEDUP_REMOVED lines=12> */
.L_x_176:
[----:B------:R-:W-:Y:S05]  /*14980*/  BSYNC B1 ;  /* 0x0000000000017941 */ /* 0x000fea0003800000 */
.L_x_175:
        /* <DEDUP_REMOVED lines=12> */
.L_x_178:
[----:B------:R-:W-:Y:S05]  /*14a50*/  BSYNC B1 ;  /* 0x0000000000017941 */ /* 0x000fea0003800000 */
.L_x_177:
        /* <DEDUP_REMOVED lines=12> */
.L_x_180:
[----:B------:R-:W-:Y:S05]  /*14b20*/  BSYNC B1 ;  /* 0x0000000000017941 */ /* 0x000fea0003800000 */
.L_x_179:
        /* <DEDUP_REMOVED lines=12> */
.L_x_182:
[----:B------:R-:W-:Y:S05]  /*14bf0*/  BSYNC B1 ;  /* 0x0000000000017941 */ /* 0x000fea0003800000 */
.L_x_181:
        /* <DEDUP_REMOVED lines=12> */
.L_x_184:
[----:B------:R-:W-:Y:S05]  /*14cc0*/  BSYNC B1 ;  /* 0x0000000000017941 */ /* 0x000fea0003800000 */
.L_x_183:
        /* <DEDUP_REMOVED lines=12> */
.L_x_186:
[----:B------:R-:W-:Y:S05]  /*14d90*/  BSYNC B1 ;  /* 0x0000000000017941 */ /* 0x000fea0003800000 */
.L_x_185:
        /* <DEDUP_REMOVED lines=12> */
.L_x_188:
[----:B------:R-:W-:Y:S05]  /*14e60*/  BSYNC B1 ;  /* 0x0000000000017941 */ /* 0x000fea0003800000 */
.L_x_187:
        /* <DEDUP_REMOVED lines=12> */
.L_x_190:
[----:B------:R-:W-:Y:S05]  /*14f30*/  BSYNC B1 ;  /* 0x0000000000017941 */ /* 0x000fea0003800000 */
.L_x_189:
        /* <DEDUP_REMOVED lines=12> */
.L_x_192:
[----:B------:R-:W-:Y:S05]  /*15000*/  BSYNC B1 ;  /* 0x0000000000017941 */ /* 0x000fea0003800000 */
.L_x_191:
        /* <DEDUP_REMOVED lines=12> */
.L_x_194:
[----:B------:R-:W-:Y:S05]  /*150d0*/  BSYNC B1 ;  /* 0x0000000000017941 */ /* 0x000fea0003800000 */
.L_x_193:
        /* <DEDUP_REMOVED lines=12> */
.L_x_196:
[----:B------:R-:W-:Y:S05]  /*151a0*/  BSYNC B1 ;  /* 0x0000000000017941 */ /* 0x000fea0003800000 */
.L_x_195:
        /* <DEDUP_REMOVED lines=12> */
.L_x_198:
[----:B------:R-:W-:Y:S05]  /*15270*/  BSYNC B1 ;  /* 0x0000000000017941 */ /* 0x000fea0003800000 */
.L_x_197:
        /* <DEDUP_REMOVED lines=12> */
.L_x_200:
[----:B------:R-:W-:Y:S05]  /*15340*/  BSYNC B1 ;  /* 0x0000000000017941 */ /* 0x000fea0003800000 */
.L_x_199:
        /* <DEDUP_REMOVED lines=12> */
.L_x_202:
[----:B------:R-:W-:Y:S05]  /*15410*/  BSYNC B1 ;  /* 0x0000000000017941 */ /* 0x000fea0003800000 */
.L_x_201:
        /* <DEDUP_REMOVED lines=12> */
.L_x_204:
[----:B------:R-:W-:Y:S05]  /*154e0*/  BSYNC B1 ;  /* 0x0000000000017941 */ /* 0x000fea0003800000 */
.L_x_203:
        /* <DEDUP_REMOVED lines=12> */
.L_x_206:
[----:B------:R-:W-:Y:S05]  /*155b0*/  BSYNC B1 ;  /* 0x0000000000017941 */ /* 0x000fea0003800000 */
.L_x_205:
        /* <DEDUP_REMOVED lines=12> */
.L_x_208:
[----:B------:R-:W-:Y:S05]  /*15680*/  BSYNC B1 ;  /* 0x0000000000017941 */ /* 0x000fea0003800000 */
.L_x_207:
        /* <DEDUP_REMOVED lines=12> */
.L_x_210:
[----:B------:R-:W-:Y:S05]  /*15750*/  BSYNC B1 ;  /* 0x0000000000017941 */ /* 0x000fea0003800000 */
.L_x_209:
        /* <DEDUP_REMOVED lines=12> */
.L_x_212:
[----:B------:R-:W-:Y:S05]  /*15820*/  BSYNC B1 ;  /* 0x0000000000017941 */ /* 0x000fea0003800000 */
.L_x_211:
        /* <DEDUP_REMOVED lines=12> */
.L_x_214:
[----:B------:R-:W-:Y:S05]  /*158f0*/  BSYNC B1 ;  /* 0x0000000000017941 */ /* 0x000fea0003800000 */
.L_x_213:
        /* <DEDUP_REMOVED lines=12> */
.L_x_216:
[----:B------:R-:W-:Y:S05]  /*159c0*/  BSYNC B1 ;  /* 0x0000000000017941 */ /* 0x000fea0003800000 */
.L_x_215:
        /* <DEDUP_REMOVED lines=12> */
.L_x_218:
[----:B------:R-:W-:Y:S05]  /*15a90*/  BSYNC B1 ;  /* 0x0000000000017941 */ /* 0x000fea0003800000 */
.L_x_217:
        /* <DEDUP_REMOVED lines=12> */
.L_x_220:
[----:B------:R-:W-:Y:S05]  /*15b60*/  BSYNC B1 ;  /* 0x0000000000017941 */ /* 0x000fea0003800000 */
.L_x_219:
        /* <DEDUP_REMOVED lines=12> */
.L_x_222:
[----:B------:R-:W-:Y:S05]  /*15c30*/  BSYNC B1 ;  /* 0x0000000000017941 */ /* 0x000fea0003800000 */
.L_x_221:
        /* <DEDUP_REMOVED lines=12> */
.L_x_224:
[----:B------:R-:W-:Y:S05]  /*15d00*/  BSYNC B1 ;  /* 0x0000000000017941 */ /* 0x000fea0003800000 */
.L_x_223:
        /* <DEDUP_REMOVED lines=12> */
.L_x_226:
[----:B------:R-:W-:Y:S05]  /*15dd0*/  BSYNC B1 ;  /* 0x0000000000017941 */ /* 0x000fea0003800000 */
.L_x_225:
        /* <DEDUP_REMOVED lines=12> */
.L_x_228:
[----:B------:R-:W-:Y:S05]  /*15ea0*/  BSYNC B1 ;  /* 0x0000000000017941 */ /* 0x000fea0003800000 */
.L_x_227:
        /* <DEDUP_REMOVED lines=12> */
.L_x_230:
[----:B------:R-:W-:Y:S05]  /*15f70*/  BSYNC B1 ;  /* 0x0000000000017941 */ /* 0x000fea0003800000 */
.L_x_229:
        /* <DEDUP_REMOVED lines=12> */
.L_x_232:
[----:B------:R-:W-:Y:S05]  /*16040*/  BSYNC B1 ;  /* 0x0000000000017941 */ /* 0x000fea0003800000 */
.L_x_231:
        /* <DEDUP_REMOVED lines=12> */
.L_x_234:
[----:B------:R-:W-:Y:S05]  /*16110*/  BSYNC B1 ;  /* 0x0000000000017941 */ /* 0x000fea0003800000 */
.L_x_233:
        /* <DEDUP_REMOVED lines=12> */
.L_x_236:
[----:B------:R-:W-:Y:S05]  /*161e0*/  BSYNC B1 ;  /* 0x0000000000017941 */ /* 0x000fea0003800000 */
.L_x_235:
        /* <DEDUP_REMOVED lines=12> */
.L_x_238:
[----:B------:R-:W-:Y:S05]  /*162b0*/  BSYNC B1 ;  /* 0x0000000000017941 */ /* 0x000fea0003800000 */
.L_x_237:
        /* <DEDUP_REMOVED lines=12> */
.L_x_240:
[----:B------:R-:W-:Y:S05]  /*16380*/  BSYNC B1 ;  /* 0x0000000000017941 */ /* 0x000fea0003800000 */
.L_x_239:
        /* <DEDUP_REMOVED lines=12> */
.L_x_242:
[----:B------:R-:W-:Y:S05]  /*16450*/  BSYNC B1 ;  /* 0x0000000000017941 */ /* 0x000fea0003800000 */
.L_x_241:
        /* <DEDUP_REMOVED lines=12> */
.L_x_244:
[----:B------:R-:W-:Y:S05]  /*16520*/  BSYNC B1 ;  /* 0x0000000000017941 */ /* 0x000fea0003800000 */
.L_x_243:
        /* <DEDUP_REMOVED lines=12> */
.L_x_246:
[----:B------:R-:W-:Y:S05]  /*165f0*/  BSYNC B1 ;  /* 0x0000000000017941 */ /* 0x000fea0003800000 */
.L_x_245:
        /* <DEDUP_REMOVED lines=12> */
.L_x_248:
[----:B------:R-:W-:Y:S05]  /*166c0*/  BSYNC B1 ;  /* 0x0000000000017941 */ /* 0x000fea0003800000 */
.L_x_247:
        /* <DEDUP_REMOVED lines=12> */
.L_x_250:
[----:B------:R-:W-:Y:S05]  /*16790*/  BSYNC B1 ;  /* 0x0000000000017941 */ /* 0x000fea0003800000 */
.L_x_249:
        /* <DEDUP_REMOVED lines=12> */
.L_x_252:
[----:B------:R-:W-:Y:S05]  /*16860*/  BSYNC B1 ;  /* 0x0000000000017941 */ /* 0x000fea0003800000 */
.L_x_251:
        /* <DEDUP_REMOVED lines=12> */
.L_x_254:
[----:B------:R-:W-:Y:S05]  /*16930*/  BSYNC B1 ;  /* 0x0000000000017941 */ /* 0x000fea0003800000 */
.L_x_253:
[----:B0-----:R-:W2:Y:S01]  /*16940*/  LDL.LU R5, [R1+0x200] ;  /* 0x0002000001057983 */ /* 0x001ea20000300800 */
[----:B-----5:R-:W-:Y:S01]  /*16950*/  LOP3.LUT R4, R4, 0xff, RZ, 0xc0, !PT ;  /* 0x000000ff04047812 */ /* 0x020fe200078ec0ff */
[----:B------:R-:W-:Y:S01]  /*16960*/  BSSY B1, `(.L_x_255) ;  /* 0x000000b000017945 */ /* 0x000fe20003800000 */
[----:B------:R-:W-:Y:S02]  /*16970*/  ISETP.LT.OR P5, PT, R0, 0xd9, !P1 ;  /* 0x000000d90000780c */ /* 0x000fe40004fa1670 */
[----:B------:R-:W-:-:S05]  /*16980*/  F2FP.F16.E4M3.UNPACK_B R4, R4 ;  /* 0x00000004ff04723e */ /* 0x000fca00020006ff */
[----:B------:R-:W-:-:S05]  /*16990*/  HADD2.F32 R4, -RZ, R4.H0_H0 ;  /* 0x20000004ff047230 */ /* 0x000fca0000004100 */
[----:B------:R-:W-:-:S04]  /*169a0*/  FMUL R4, R4, UR21 ;  /* 0x0000001504047c20 */ /* 0x000fc80008400000 */
[----:B--2---:R-:W-:-:S05]  /*169b0*/  FFMA R4, R5, UR20, R4 ;  /* 0x0000001405047c23 */ /* 0x004fca0008000004 */
[----:B------:R-:W-:Y:S02]  /*169c0*/  F2FP.SATFINITE.E4M3.F32.PACK_AB_MERGE_C R5, RZ, R4, RZ ;  /* 0x00000004ff05723e */ /* 0x000fe400048070ff */
[----:B------:R-:W-:-:S03]  /*169d0*/  PRMT R4, RZ, 0x7610, R4 ;  /* 0x00007610ff047816 */ /* 0x000fc60000000004 */
[----:B------:R0:W-:Y:S01]  /*169e0*/  @!P3 STG.E.U8 desc[UR14][R26.64+0xd1], R5 ;  /* 0x0000d1051a00b986 */ /* 0x0001e2000c10110e */
[----:B------:R-:W-:Y:S05]  /*169f0*/  @P5 BRA `(.L_x_256) ;  /* 0x0000000000045947 */ /* 0x000fea0003800000 */
[----:B------:R2:W5:Y:S02]  /*16a00*/  LDG.E.U8 R4, desc[UR14][R32.64+0xd8] ;  /* 0x0000d80e20047981 */ /* 0x000564000c1e1100 */
.L_x_256:
[----:B------:R-:W-:Y:S05]  /*16a10*/  BSYNC B1 ;  /* 0x0000000000017941 */ /* 0x000fea0003800000 */
.L_x_255:
[----:B0-----:R-:W3:Y:S01]  /*16a20*/  LDL.LU R5, [R1+0x204] ;  /* 0x0002040001057983 */ /* 0x001ee20000300800 */
[----:B-----5:R-:W-:Y:S01]  /*16a30*/  LOP3.LUT R4, R4, 0xff, RZ, 0xc0, !PT ;  /* 0x000000ff04047812 */ /* 0x020fe200078ec0ff */
[----:B------:R-:W-:Y:S01]  /*16a40*/  BSSY B1, `(.L_x_257) ;  /* 0x000000b000017945 */ /* 0x000fe20003800000 */
[----:B------:R-:W-:Y:S02]  /*16a50*/  ISETP.LT.OR P3, PT, R0, 0xda, !P1 ;  /* 0x000000da0000780c */ /* 0x000fe40004f61670 */
[----:B------:R-:W-:-:S05]  /*16a60*/  F2FP.F16.E4M3.UNPACK_B R4, R4 ;  /* 0x00000004ff04723e */ /* 0x000fca00020006ff */
[----:B------:R-:W-:-:S05]  /*16a70*/  HADD2.F32 R4, -RZ, R4.H0_H0 ;  /* 0x20000004ff047230 */ /* 0x000fca0000004100 */
[----:B------:R-:W-:-:S04]  /*16a80*/  FMUL R4, R4, UR21 ;  /* 0x0000001504047c20 */ /* 0x000fc80008400000 */
[----:B---3--:R-:W-:-:S05]  /*16a90*/  FFMA R4, R5, UR20, R4 ;  /* 0x0000001405047c23 */ /* 0x008fca0008000004 */
[----:B------:R-:W-:Y:S02]  /*16aa0*/  F2FP.SATFINITE.E4M3.F32.PACK_AB_MERGE_C R5, RZ, R4, RZ ;  /* 0x00000004ff05723e */ /* 0x000fe400048070ff */
[----:B------:R-:W-:-:S03]  /*16ab0*/  PRMT R4, RZ, 0x7610, R4 ;  /* 0x00007610ff047816 */ /* 0x000fc60000000004 */
[----:B------:R0:W-:Y:S01]  /*16ac0*/  @!P5 STG.E.U8 desc[UR14][R24.64+0xd8], R5 ;  /* 0x0000d8051800d986 */ /* 0x0001e2000c10110e */
[----:B------:R-:W-:Y:S05]  /*16ad0*/  @P3 BRA `(.L_x_258) ;  /* 0x0000000000043947 */ /* 0x000fea0003800000 */
[----:B------:R3:W5:Y:S02]  /*16ae0*/  LDG.E.U8 R4, desc[UR14][R32.64+0xd9] ;  /* 0x0000d90e20047981 */ /* 0x000764000c1e1100 */
.L_x_258:
[----:B------:R-:W-:Y:S05]  /*16af0*/  BSYNC B1 ;  /* 0x0000000000017941 */ /* 0x000fea0003800000 */
.L_x_257:
        /* <DEDUP_REMOVED lines=13> */
.L_x_260:
[----:B------:R-:W-:Y:S05]  /*16bd0*/  BSYNC B1 ;  /* 0x0000000000017941 */ /* 0x000fea0003800000 */
.L_x_259:
        /* <DEDUP_REMOVED lines=13> */
.L_x_262:
[----:B------:R-:W-:Y:S05]  /*16cb0*/  BSYNC B1 ;  /* 0x0000000000017941 */ /* 0x000fea0003800000 */
.L_x_261:
        /* <DEDUP_REMOVED lines=13> */
.L_x_264:
[----:B------:R-:W-:Y:S05]  /*16d90*/  BSYNC B1 ;  /* 0x0000000000017941 */ /* 0x000fea0003800000 */
.L_x_263:
        /* <DEDUP_REMOVED lines=13> */
.L_x_266:
[----:B------:R-:W-:Y:S05]  /*16e70*/  BSYNC B1 ;  /* 0x0000000000017941 */ /* 0x000fea0003800000 */
.L_x_265:
        /* <DEDUP_REMOVED lines=13> */
.L_x_268:
[----:B------:R-:W-:Y:S05]  /*16f50*/  BSYNC B1 ;  /* 0x0000000000017941 */ /* 0x000fea0003800000 */
.L_x_267:
        /* <DEDUP_REMOVED lines=13> */
.L_x_270:
[----:B------:R-:W-:Y:S05]  /*17030*/  BSYNC B1 ;  /* 0x0000000000017941 */ /* 0x000fea0003800000 */
.L_x_269:
        /* <DEDUP_REMOVED lines=13> */
.L_x_272:
[----:B------:R-:W-:Y:S05]  /*17110*/  BSYNC B1 ;  /* 0x0000000000017941 */ /* 0x000fea0003800000 */
.L_x_271:
        /* <DEDUP_REMOVED lines=13> */
.L_x_274:
[----:B------:R-:W-:Y:S05]  /*171f0*/  BSYNC B1 ;  /* 0x0000000000017941 */ /* 0x000fea0003800000 */
.L_x_273:
        /* <DEDUP_REMOVED lines=13> */
.L_x_276:
[----:B------:R-:W-:Y:S05]  /*172d0*/  BSYNC B1 ;  /* 0x0000000000017941 */ /* 0x000fea0003800000 */
.L_x_275:
        /* <DEDUP_REMOVED lines=13> */
.L_x_278:
[----:B------:R-:W-:Y:S05]  /*173b0*/  BSYNC B1 ;  /* 0x0000000000017941 */ /* 0x000fea0003800000 */
.L_x_277:
        /* <DEDUP_REMOVED lines=13> */
.L_x_280:
[----:B------:R-:W-:Y:S05]  /*17490*/  BSYNC B1 ;  /* 0x0000000000017941 */ /* 0x000fea0003800000 */
.L_x_279:
        /* <DEDUP_REMOVED lines=13> */
.L_x_282:
[----:B------:R-:W-:Y:S05]  /*17570*/  BSYNC B1 ;  /* 0x0000000000017941 */ /* 0x000fea0003800000 */
.L_x_281:
        /* <DEDUP_REMOVED lines=13> */
.L_x_284:
[----:B------:R-:W-:Y:S05]  /*17650*/  BSYNC B1 ;  /* 0x0000000000017941 */ /* 0x000fea0003800000 */
.L_x_283:
        /* <DEDUP_REMOVED lines=13> */
.L_x_286:
[----:B------:R-:W-:Y:S05]  /*17730*/  BSYNC B1 ;  /* 0x0000000000017941 */ /* 0x000fea0003800000 */
.L_x_285:
        /* <DEDUP_REMOVED lines=13> */
.L_x_288:
[----:B------:R-:W-:Y:S05]  /*17810*/  BSYNC B1 ;  /* 0x0000000000017941 */ /* 0x000fea0003800000 */
.L_x_287:
        /* <DEDUP_REMOVED lines=13> */
.L_x_290:
[----:B------:R-:W-:Y:S05]  /*178f0*/  BSYNC B1 ;  /* 0x0000000000017941 */ /* 0x000fea0003800000 */
.L_x_289:
        /* <DEDUP_REMOVED lines=13> */
.L_x_292:
[----:B------:R-:W-:Y:S05]  /*179d0*/  BSYNC B1 ;  /* 0x0000000000017941 */ /* 0x000fea0003800000 */
.L_x_291:
        /* <DEDUP_REMOVED lines=13> */
.L_x_294:
[----:B------:R-:W-:Y:S05]  /*17ab0*/  BSYNC B1 ;  /* 0x0000000000017941 */ /* 0x000fea0003800000 */
.L_x_293:
[----:B------:R-:W2:Y:S01]  /*17ac0*/  LDL.LU R7, [R1+0x250] ;  /* 0x0002500001077983 */ /* 0x000ea20000300800 */
[----:B-----5:R-:W-:Y:S01]  /*17ad0*/  LOP3.LUT R4, R4, 0xff, RZ, 0xc0, !PT ;  /* 0x000000ff04047812 */ /* 0x020fe200078ec0ff */
[----:B------:R-:W-:Y:S01]  /*17ae0*/  BSSY B1, `(.L_x_295) ;  /* 0x0000013000017945 */ /* 0x000fe20003800000 */
[----:B0-----:R-:W-:Y:S02]  /*17af0*/  IADD3 R5, P1, R35, 0x80, RZ ;  /* 0x0000008023057810 */ /* 0x001fe40007f3e0ff */
[----:B------:R-:W-:-:S03]  /*17b00*/  F2FP.F16.E4M3.UNPACK_B R4, R4 ;  /* 0x00000004ff04723e */ /* 0x000fc600020006ff */
[----:B--234-:R-:W-:Y:S01]  /*17b10*/  IMAD.X R2, RZ, RZ, R39, P1 ;  /* 0x000000ffff027224 */ /* 0x01cfe200008e0627 */
[----:B------:R-:W-:Y:S01]  /*17b20*/  ISETP.GE.AND P1, PT, R34, 0x81, PT ;  /* 0x000000812200780c */ /* 0x000fe20003f26270 */
[----:B------:R-:W-:Y:S02]  /*17b30*/  HADD2.F32 R4, -RZ, R4.H0_H0 ;  /* 0x20000004ff047230 */ /* 0x000fe40000004100 */
[----:B------:R-:W-:Y:S01]  /*17b40*/  IMAD R6, R2, UR6, RZ ;  /* 0x0000000602067c24 */ /* 0x000fe2000f8e02ff */
[----:B------:R-:W-:Y:S01]  /*17b50*/  ISETP.LT.OR P5, PT, R0, 0x1, !P1 ;  /* 0x000000010000780c */ /* 0x000fe20004fa1670 */
[----:B------:R-:W-:-:S04]  /*17b60*/  IMAD.WIDE.U32 R2, R5, UR6, R36 ;  /* 0x0000000605027c25 */ /* 0x000fc8000f8e0024 */
[----:B------:R-:W-:Y:S01]  /*17b70*/  FMUL R4, R4, UR21 ;  /* 0x0000001504047c20 */ /* 0x000fe20008400000 */
[----:B------:R-:W-:Y:S01]  /*17b80*/  IMAD R5, R5, UR7, R6 ;  /* 0x0000000705057c24 */ /* 0x000fe2000f8e0206 */
[----:B------:R-:W-:-:S04]  /*17b90*/  IADD3 R2, P3, R2, UR10, RZ ;  /* 0x0000000a02027c10 */ /* 0x000fc8000ff7e0ff */
[----:B------:R-:W-:Y:S01]  /*17ba0*/  IADD3.X R3, R3, UR11, R5, P3, !PT ;  /* 0x0000000b03037c10 */ /* 0x000fe20009ffe405 */
[----:B------:R-:W-:-:S05]  /*17bb0*/  FFMA R4, R7, UR20, R4 ;  /* 0x0000001407047c23 */ /* 0x000fca0008000004 */
[----:B------:R-:W-:Y:S02]  /*17bc0*/  F2FP.SATFINITE.E4M3.F32.PACK_AB_MERGE_C R7, RZ, R4, RZ ;  /* 0x00000004ff07723e */ /* 0x000fe400048070ff */
[----:B------:R-:W-:-:S03]  /*17bd0*/  PRMT R4, RZ, 0x7610, R4 ;  /* 0x00007610ff047816 */ /* 0x000fc60000000004 */
[----:B------:R0:W-:Y:S01]  /*17be0*/  @!P2 STG.E.U8 desc[UR14][R26.64+0xf9], R7 ;  /* 0x0000f9071a00a986 */ /* 0x0001e2000c10110e */
[----:B------:R-:W-:Y:S05]  /*17bf0*/  @P5 BRA `(.L_x_296) ;  /* 0x0000000000045947 */ /* 0x000fea0003800000 */
[----:B------:R2:W5:Y:S02]  /*17c00*/  LDG.E.U8 R4, desc[UR14][R2.64] ;  /* 0x0000000e02047981 */ /* 0x000564000c1e1100 */
.L_x_296:
[----:B------:R-:W-:Y:S05]  /*17c10*/  BSYNC B1 ;  /* 0x0000000000017941 */ /* 0x000fea0003800000 */
.L_x_295:
[----:B------:R-:W3:Y:S01]  /*17c20*/  LDL.LU R5, [R1+0x254] ;  /* 0x0002540001057983 */ /* 0x000ee20000300800 */
        /* <DEDUP_REMOVED lines=12> */
.L_x_298:
[----:B------:R-:W-:Y:S05]  /*17cf0*/  BSYNC B1 ;  /* 0x0000000000017941 */ /* 0x000fea0003800000 */
.L_x_297:
[----:B---3--:R-:W3:Y:S01]  /*17d00*/  LDL.LU R5, [R1+0x258] ;  /* 0x0002580001057983 */ /* 0x008ee20000300800 */
[----:B-----5:R-:W-:Y:S01]  /*17d10*/  LOP3.LUT R4, R4, 0xff, RZ, 0xc0, !PT ;  /* 0x000000ff04047812 */ /* 0x020fe200078ec0ff */
[----:B------:R-:W-:Y:S01]  /*17d20*/  BSSY B1, `(.L_x_299) ;  /* 0x0000013000017945 */ /* 0x000fe20003800000 */
[----:B------:R-:W-:Y:S02]  /*17d30*/  IADD3 R35, P2, R35, 0x88, RZ ;  /* 0x0000008823237810 */ /* 0x000fe40007f5e0ff */
[----:B------:R-:W-:Y:S02]  /*17d40*/  F2FP.F16.E4M3.UNPACK_B R4, R4 ;  /* 0x00000004ff04723e */ /* 0x000fe400020006ff */
[----:B------:R-:W-:Y:S01]  /*17d50*/  PRMT R6, RZ, 0x7610, R6 ;  /* 0x00007610ff067816 */ /* 0x000fe20000000006 */
[----:B------:R-:W-:Y:S01]  /*17d60*/  IMAD.X R38, RZ, RZ, R39, P2 ;  /* 0x000000ffff267224 */ /* 0x000fe200010e0627 */
[----:B------:R-:W-:Y:S01]  /*17d70*/  ISETP.GE.AND P2, PT, R34, 0x89, PT ;  /* 0x000000892200780c */ /* 0x000fe20003f46270 */
[----:B------:R-:W-:-:S02]  /*17d80*/  HADD2.F32 R4, -RZ, R4.H0_H0 ;  /* 0x20000004ff047230 */ /* 0x000fc40000004100 */
[----:B------:R-:W-:Y:S01]  /*17d90*/  IMAD R38, R38, UR6, RZ ;  /* 0x0000000626267c24 */ /* 0x000fe2000f8e02ff */
[----:B------:R-:W-:Y:S01]  /*17da0*/  ISETP.LT.OR P5, PT, R0, 0x1, !P2 ;  /* 0x000000010000780c */ /* 0x000fe200057a1670 */
[----:B------:R-:W-:-:S04]  /*17db0*/  IMAD.WIDE.U32 R36, R35, UR6, R36 ;  /* 0x0000000623247c25 */ /* 0x000fc8000f8e0024 */
[----:B------:R-:W-:Y:S01]  /*17dc0*/  FMUL R4, R4, UR21 ;  /* 0x0000001504047c20 */ /* 0x000fe20008400000 */
[----:B------:R-:W-:-:S03]  /*17dd0*/  IMAD R35, R35, UR7, R38 ;  /* 0x0000000723237c24 */ /* 0x000fc6000f8e0226 */
[----:B---3--:R-:W-:Y:S01]  /*17de0*/  FFMA R5, R5, UR20, R4 ;  /* 0x0000001405057c23 */ /* 0x008fe20008000004 */
[----:B------:R-:W-:-:S04]  /*17df0*/  IADD3 R4, P6, R36, UR10, RZ ;  /* 0x0000000a24047c10 */ /* 0x000fc8000ffde0ff */
[----:B0-----:R-:W-:Y:S02]  /*17e00*/  F2FP.SATFINITE.E4M3.F32.PACK_AB_MERGE_C R7, RZ, R5, RZ ;  /* 0x00000005ff07723e */ /* 0x001fe400048070ff */
[----:B------:R-:W-:-:S03]  /*17e10*/  IADD3.X R5, R37, UR11, R35, P6, !PT ;  /* 0x0000000b25057c10 */ /* 0x000fc6000b7fe423 */
[----:B------:R0:W-:Y:S01]  /*17e20*/  @!P3 STG.E.U8 desc[UR14][R30.64+0x1], R7 ;  /* 0x000001071e00b986 */ /* 0x0001e2000c10110e */
[----:B------:R-:W-:Y:S05]  /*17e30*/  @P5 BRA `(.L_x_300) ;  /* 0x0000000000045947 */ /* 0x000fea0003800000 */
[----:B------:R3:W5:Y:S02]  /*17e40*/  LDG.E.U8 R6, desc[UR14][R4.64] ;  /* 0x0000000e04067981 */ /* 0x000764000c1e1100 */
.L_x_300:
[----:B------:R-:W-:Y:S05]  /*17e50*/  BSYNC B1 ;  /* 0x0000000000017941 */ /* 0x000fea0003800000 */
.L_x_299:
        /* <DEDUP_REMOVED lines=13> */
.L_x_302:
[----:B------:R-:W-:Y:S05]  /*17f30*/  BSYNC B1 ;  /* 0x0000000000017941 */ /* 0x000fea0003800000 */
.L_x_301:
        /* <DEDUP_REMOVED lines=13> */
.L_x_304:
[----:B------:R-:W-:Y:S05]  /*18010*/  BSYNC B1 ;  /* 0x0000000000017941 */ /* 0x000fea0003800000 */
.L_x_303:
        /* <DEDUP_REMOVED lines=13> */
.L_x_306:
[----:B------:R-:W-:Y:S05]  /*180f0*/  BSYNC B1 ;  /* 0x0000000000017941 */ /* 0x000fea0003800000 */
.L_x_305:
        /* <DEDUP_REMOVED lines=13> */
.L_x_308:
[----:B------:R-:W-:Y:S05]  /*181d0*/  BSYNC B1 ;  /* 0x0000000000017941 */ /* 0x000fea0003800000 */
.L_x_307:
        /* <DEDUP_REMOVED lines=13> */
.L_x_310:
[----:B------:R-:W-:Y:S05]  /*182b0*/  BSYNC B1 ;  /* 0x0000000000017941 */ /* 0x000fea0003800000 */
.L_x_309:
        /* <DEDUP_REMOVED lines=13> */
.L_x_312:
[----:B------:R-:W-:Y:S05]  /*18390*/  BSYNC B1 ;  /* 0x0000000000017941 */ /* 0x000fea0003800000 */
.L_x_311:
        /* <DEDUP_REMOVED lines=13> */
.L_x_314:
[----:B------:R-:W-:Y:S05]  /*18470*/  BSYNC B1 ;  /* 0x0000000000017941 */ /* 0x000fea0003800000 */
.L_x_313:
        /* <DEDUP_REMOVED lines=13> */
.L_x_316:
[----:B------:R-:W-:Y:S05]  /*18550*/  BSYNC B1 ;  /* 0x0000000000017941 */ /* 0x000fea0003800000 */
.L_x_315:
        /* <DEDUP_REMOVED lines=13> */
.L_x_318:
[----:B------:R-:W-:Y:S05]  /*18630*/  BSYNC B1 ;  /* 0x0000000000017941 */ /* 0x000fea0003800000 */
.L_x_317:
        /* <DEDUP_REMOVED lines=13> */
.L_x_320:
[----:B------:R-:W-:Y:S05]  /*18710*/  BSYNC B1 ;  /* 0x0000000000017941 */ /* 0x000fea0003800000 */
.L_x_319:
        /* <DEDUP_REMOVED lines=13> */
.L_x_322:
[----:B------:R-:W-:Y:S05]  /*187f0*/  BSYNC B1 ;  /* 0x0000000000017941 */ /* 0x000fea0003800000 */
.L_x_321:
        /* <DEDUP_REMOVED lines=13> */
.L_x_324:
[----:B------:R-:W-:Y:S05]  /*188d0*/  BSYNC B1 ;  /* 0x0000000000017941 */ /* 0x000fea0003800000 */
.L_x_323:
        /* <DEDUP_REMOVED lines=13> */
.L_x_326:
[----:B------:R-:W-:Y:S05]  /*189b0*/  BSYNC B1 ;  /* 0x0000000000017941 */ /* 0x000fea0003800000 */
.L_x_325:
        /* <DEDUP_REMOVED lines=13> */
.L_x_328:
[----:B------:R-:W-:Y:S05]  /*18a90*/  BSYNC B1 ;  /* 0x0000000000017941 */ /* 0x000fea0003800000 */
.L_x_327:
        /* <DEDUP_REMOVED lines=13> */
.L_x_330:
[----:B------:R-:W-:Y:S05]  /*18b70*/  BSYNC B1 ;  /* 0x0000000000017941 */ /* 0x000fea0003800000 */
.L_x_329:
        /* <DEDUP_REMOVED lines=13> */
.L_x_332:
[----:B------:R-:W-:Y:S05]  /*18c50*/  BSYNC B1 ;  /* 0x0000000000017941 */ /* 0x000fea0003800000 */
.L_x_331:
        /* <DEDUP_REMOVED lines=13> */
.L_x_334:
[----:B------:R-:W-:Y:S05]  /*18d30*/  BSYNC B1 ;  /* 0x0000000000017941 */ /* 0x000fea0003800000 */
.L_x_333:
        /* <DEDUP_REMOVED lines=13> */
.L_x_336:
[----:B------:R-:W-:Y:S05]  /*18e10*/  BSYNC B1 ;  /* 0x0000000000017941 */ /* 0x000fea0003800000 */
.L_x_335:
        /* <DEDUP_REMOVED lines=13> */
.L_x_338:
[----:B------:R-:W-:Y:S05]  /*18ef0*/  BSYNC B1 ;  /* 0x0000000000017941 */ /* 0x000fea0003800000 */
.L_x_337:
        /* <DEDUP_REMOVED lines=13> */
.L_x_340:
[----:B------:R-:W-:Y:S05]  /*18fd0*/  BSYNC B1 ;  /* 0x0000000000017941 */ /* 0x000fea0003800000 */
.L_x_339:
        /* <DEDUP_REMOVED lines=13> */
.L_x_342:
[----:B------:R-:W-:Y:S05]  /*190b0*/  BSYNC B1 ;  /* 0x0000000000017941 */ /* 0x000fea0003800000 */
.L_x_341:
        /* <DEDUP_REMOVED lines=13> */
.L_x_344:
[----:B------:R-:W-:Y:S05]  /*19190*/  BSYNC B1 ;  /* 0x0000000000017941 */ /* 0x000fea0003800000 */
.L_x_343:
        /* <DEDUP_REMOVED lines=13> */
.L_x_346:
[----:B------:R-:W-:Y:S05]  /*19270*/  BSYNC B1 ;  /* 0x0000000000017941 */ /* 0x000fea0003800000 */
.L_x_345:
        /* <DEDUP_REMOVED lines=13> */
.L_x_348:
[----:B------:R-:W-:Y:S05]  /*19350*/  BSYNC B1 ;  /* 0x0000000000017941 */ /* 0x000fea0003800000 */
.L_x_347:
        /* <DEDUP_REMOVED lines=13> */
.L_x_350:
[----:B------:R-:W-:Y:S05]  /*19430*/  BSYNC B1 ;  /* 0x0000000000017941 */ /* 0x000fea0003800000 */
.L_x_349:
        /* <DEDUP_REMOVED lines=13> */
.L_x_352:
[----:B------:R-:W-:Y:S05]  /*19510*/  BSYNC B1 ;  /* 0x0000000000017941 */ /* 0x000fea0003800000 */
.L_x_351:
        /* <DEDUP_REMOVED lines=13> */
.L_x_354:
[----:B------:R-:W-:Y:S05]  /*195f0*/  BSYNC B1 ;  /* 0x0000000000017941 */ /* 0x000fea0003800000 */
.L_x_353:
        /* <DEDUP_REMOVED lines=13> */
.L_x_356:
[----:B------:R-:W-:Y:S05]  /*196d0*/  BSYNC B1 ;  /* 0x0000000000017941 */ /* 0x000fea0003800000 */
.L_x_355:
        /* <DEDUP_REMOVED lines=13> */
.L_x_358:
[----:B------:R-:W-:Y:S05]  /*197b0*/  BSYNC B1 ;  /* 0x0000000000017941 */ /* 0x000fea0003800000 */
.L_x_357:
        /* <DEDUP_REMOVED lines=13> */
.L_x_360:
[----:B------:R-:W-:Y:S05]  /*19890*/  BSYNC B1 ;  /* 0x0000000000017941 */ /* 0x000fea0003800000 */
.L_x_359:
        /* <DEDUP_REMOVED lines=13> */
.L_x_362:
[----:B------:R-:W-:Y:S05]  /*19970*/  BSYNC B1 ;  /* 0x0000000000017941 */ /* 0x000fea0003800000 */
.L_x_361:
        /* <DEDUP_REMOVED lines=13> */
.L_x_364:
[----:B------:R-:W-:Y:S05]  /*19a50*/  BSYNC B1 ;  /* 0x0000000000017941 */ /* 0x000fea0003800000 */
.L_x_363:
        /* <DEDUP_REMOVED lines=13> */
.L_x_366:
[----:B------:R-:W-:Y:S05]  /*19b30*/  BSYNC B1 ;  /* 0x0000000000017941 */ /* 0x000fea0003800000 */
.L_x_365:
        /* <DEDUP_REMOVED lines=13> */
.L_x_368:
[----:B------:R-:W-:Y:S05]  /*19c10*/  BSYNC B1 ;  /* 0x0000000000017941 */ /* 0x000fea0003800000 */
.L_x_367:
        /* <DEDUP_REMOVED lines=13> */
.L_x_370:
[----:B------:R-:W-:Y:S05]  /*19cf0*/  BSYNC B1 ;  /* 0x0000000000017941 */ /* 0x000fea0003800000 */
.L_x_369:
        /* <DEDUP_REMOVED lines=13> */
.L_x_372:
[----:B------:R-:W-:Y:S05]  /*19dd0*/  BSYNC B1 ;  /* 0x0000000000017941 */ /* 0x000fea0003800000 */
.L_x_371:
        /* <DEDUP_REMOVED lines=13> */
.L_x_374:
[----:B------:R-:W-:Y:S05]  /*19eb0*/  BSYNC B1 ;  /* 0x0000000000017941 */ /* 0x000fea0003800000 */
.L_x_373:
        /* <DEDUP_REMOVED lines=13> */
.L_x_376:
[----:B------:R-:W-:Y:S05]  /*19f90*/  BSYNC B1 ;  /* 0x0000000000017941 */ /* 0x000fea0003800000 */
.L_x_375:
        /* <DEDUP_REMOVED lines=13> */
.L_x_378:
[----:B------:R-:W-:Y:S05]  /*1a070*/  BSYNC B1 ;  /* 0x0000000000017941 */ /* 0x000fea0003800000 */
.L_x_377:
        /* <DEDUP_REMOVED lines=13> */
.L_x_380:
[----:B------:R-:W-:Y:S05]  /*1a150*/  BSYNC B1 ;  /* 0x0000000000017941 */ /* 0x000fea0003800000 */
.L_x_379:
        /* <DEDUP_REMOVED lines=13> */
.L_x_382:
[----:B------:R-:W-:Y:S05]  /*1a230*/  BSYNC B1 ;  /* 0x0000000000017941 */ /* 0x000fea0003800000 */
.L_x_381:
        /* <DEDUP_REMOVED lines=13> */
.L_x_384:
[----:B------:R-:W-:Y:S05]  /*1a310*/  BSYNC B1 ;  /* 0x0000000000017941 */ /* 0x000fea0003800000 */
.L_x_383:
        /* <DEDUP_REMOVED lines=13> */
.L_x_386:
[----:B------:R-:W-:Y:S05]  /*1a3f0*/  BSYNC B1 ;  /* 0x0000000000017941 */ /* 0x000fea0003800000 */
.L_x_385:
        /* <DEDUP_REMOVED lines=13> */
.L_x_388:
[----:B------:R-:W-:Y:S05]  /*1a4d0*/  BSYNC B1 ;  /* 0x0000000000017941 */ /* 0x000fea0003800000 */
.L_x_387:
        /* <DEDUP_REMOVED lines=13> */
.L_x_390:
[----:B------:R-:W-:Y:S05]  /*1a5b0*/  BSYNC B1 ;  /* 0x0000000000017941 */ /* 0x000fea0003800000 */
.L_x_389:
        /* <DEDUP_REMOVED lines=13> */
.L_x_392:
[----:B------:R-:W-:Y:S05]  /*1a690*/  BSYNC B1 ;  /* 0x0000000000017941 */ /* 0x000fea0003800000 */
.L_x_391:
        /* <DEDUP_REMOVED lines=13> */
.L_x_394:
[----:B------:R-:W-:Y:S05]  /*1a770*/  BSYNC B1 ;  /* 0x0000000000017941 */ /* 0x000fea0003800000 */
.L_x_393:
        /* <DEDUP_REMOVED lines=13> */
.L_x_396:
[----:B------:R-:W-:Y:S05]  /*1a850*/  BSYNC B1 ;  /* 0x0000000000017941 */ /* 0x000fea0003800000 */
.L_x_395:
        /* <DEDUP_REMOVED lines=13> */
.L_x_398:
[----:B------:R-:W-:Y:S05]  /*1a930*/  BSYNC B1 ;  /* 0x0000000000017941 */ /* 0x000fea0003800000 */
.L_x_397:
        /* <DEDUP_REMOVED lines=13> */
.L_x_400:
[----:B------:R-:W-:Y:S05]  /*1aa10*/  BSYNC B1 ;  /* 0x0000000000017941 */ /* 0x000fea0003800000 */
.L_x_399:
        /* <DEDUP_REMOVED lines=13> */
.L_x_402:
[----:B------:R-:W-:Y:S05]  /*1aaf0*/  BSYNC B1 ;  /* 0x0000000000017941 */ /* 0x000fea0003800000 */
.L_x_401:
        /* <DEDUP_REMOVED lines=13> */
.L_x_404:
[----:B------:R-:W-:Y:S05]  /*1abd0*/  BSYNC B1 ;  /* 0x0000000000017941 */ /* 0x000fea0003800000 */
.L_x_403:
        /* <DEDUP_REMOVED lines=13> */
.L_x_406:
[----:B------:R-:W-:Y:S05]  /*1acb0*/  BSYNC B1 ;  /* 0x0000000000017941 */ /* 0x000fea0003800000 */
.L_x_405:
        /* <DEDUP_REMOVED lines=13> */
.L_x_408:
[----:B------:R-:W-:Y:S05]  /*1ad90*/  BSYNC B1 ;  /* 0x0000000000017941 */ /* 0x000fea0003800000 */
.L_x_407:
        /* <DEDUP_REMOVED lines=13> */
.L_x_410:
[----:B------:R-:W-:Y:S05]  /*1ae70*/  BSYNC B1 ;  /* 0x0000000000017941 */ /* 0x000fea0003800000 */
.L_x_409:
        /* <DEDUP_REMOVED lines=13> */
.L_x_412:
[----:B------:R-:W-:Y:S05]  /*1af50*/  BSYNC B1 ;  /* 0x0000000000017941 */ /* 0x000fea0003800000 */
.L_x_411:
        /* <DEDUP_REMOVED lines=13> */
.L_x_414:
[----:B------:R-:W-:Y:S05]  /*1b030*/  BSYNC B1 ;  /* 0x0000000000017941 */ /* 0x000fea0003800000 */
.L_x_413:
        /* <DEDUP_REMOVED lines=13> */
.L_x_416:
[----:B------:R-:W-:Y:S05]  /*1b110*/  BSYNC B1 ;  /* 0x0000000000017941 */ /* 0x000fea0003800000 */
.L_x_415:
        /* <DEDUP_REMOVED lines=13> */
.L_x_418:
[----:B------:R-:W-:Y:S05]  /*1b1f0*/  BSYNC B1 ;  /* 0x0000000000017941 */ /* 0x000fea0003800000 */
.L_x_417:
        /* <DEDUP_REMOVED lines=13> */
.L_x_420:
[----:B------:R-:W-:Y:S05]  /*1b2d0*/  BSYNC B1 ;  /* 0x0000000000017941 */ /* 0x000fea0003800000 */
.L_x_419:
        /* <DEDUP_REMOVED lines=13> */
.L_x_422:
[----:B------:R-:W-:Y:S05]  /*1b3b0*/  BSYNC B1 ;  /* 0x0000000000017941 */ /* 0x000fea0003800000 */
.L_x_421:
        /* <DEDUP_REMOVED lines=13> */
.L_x_424:
[----:B------:R-:W-:Y:S05]  /*1b490*/  BSYNC B1 ;  /* 0x0000000000017941 */ /* 0x000fea0003800000 */
.L_x_423:
        /* <DEDUP_REMOVED lines=13> */
.L_x_426:
[----:B------:R-:W-:Y:S05]  /*1b570*/  BSYNC B1 ;  /* 0x0000000000017941 */ /* 0x000fea0003800000 */
.L_x_425:
        /* <DEDUP_REMOVED lines=13> */
.L_x_428:
[----:B------:R-:W-:Y:S05]  /*1b650*/  BSYNC B1 ;  /* 0x0000000000017941 */ /* 0x000fea0003800000 */
.L_x_427:
        /* <DEDUP_REMOVED lines=13> */
.L_x_430:
[----:B------:R-:W-:Y:S05]  /*1b730*/  BSYNC B1 ;  /* 0x0000000000017941 */ /* 0x000fea0003800000 */
.L_x_429:
        /* <DEDUP_REMOVED lines=13> */
.L_x_432:
[----:B------:R-:W-:Y:S05]  /*1b810*/  BSYNC B1 ;  /* 0x0000000000017941 */ /* 0x000fea0003800000 */
.L_x_431:
        /* <DEDUP_REMOVED lines=13> */
.L_x_434:
[----:B------:R-:W-:Y:S05]  /*1b8f0*/  BSYNC B1 ;  /* 0x0000000000017941 */ /* 0x000fea0003800000 */
.L_x_433:
        /* <DEDUP_REMOVED lines=13> */
.L_x_436:
[----:B------:R-:W-:Y:S05]  /*1b9d0*/  BSYNC B1 ;  /* 0x0000000000017941 */ /* 0x000fea0003800000 */
.L_x_435:
        /* <DEDUP_REMOVED lines=13> */
.L_x_438:
[----:B------:R-:W-:Y:S05]  /*1bab0*/  BSYNC B1 ;  /* 0x0000000000017941 */ /* 0x000fea0003800000 */
.L_x_437:
        /* <DEDUP_REMOVED lines=13> */
.L_x_440:
[----:B------:R-:W-:Y:S05]  /*1bb90*/  BSYNC B1 ;  /* 0x0000000000017941 */ /* 0x000fea0003800000 */
.L_x_439:
        /* <DEDUP_REMOVED lines=13> */
.L_x_442:
[----:B------:R-:W-:Y:S05]  /*1bc70*/  BSYNC B1 ;  /* 0x0000000000017941 */ /* 0x000fea0003800000 */
.L_x_441:
        /* <DEDUP_REMOVED lines=13> */
.L_x_444:
[----:B------:R-:W-:Y:S05]  /*1bd50*/  BSYNC B1 ;  /* 0x0000000000017941 */ /* 0x000fea0003800000 */
.L_x_443:
        /* <DEDUP_REMOVED lines=13> */
.L_x_446:
[----:B------:R-:W-:Y:S05]  /*1be30*/  BSYNC B1 ;  /* 0x0000000000017941 */ /* 0x000fea0003800000 */
.L_x_445:
        /* <DEDUP_REMOVED lines=13> */
.L_x_448:
[----:B------:R-:W-:Y:S05]  /*1bf10*/  BSYNC B1 ;  /* 0x0000000000017941 */ /* 0x000fea0003800000 */
.L_x_447:
        /* <DEDUP_REMOVED lines=13> */
.L_x_450:
[----:B------:R-:W-:Y:S05]  /*1bff0*/  BSYNC B1 ;  /* 0x0000000000017941 */ /* 0x000fea0003800000 */
.L_x_449:
        /* <DEDUP_REMOVED lines=13> */
.L_x_452:
[----:B------:R-:W-:Y:S05]  /*1c0d0*/  BSYNC B1 ;  /* 0x0000000000017941 */ /* 0x000fea0003800000 */
.L_x_451:
        /* <DEDUP_REMOVED lines=13> */
.L_x_454:
[----:B------:R-:W-:Y:S05]  /*1c1b0*/  BSYNC B1 ;  /* 0x0000000000017941 */ /* 0x000fea0003800000 */
.L_x_453:
        /* <DEDUP_REMOVED lines=13> */
.L_x_456:
[----:B------:R-:W-:Y:S05]  /*1c290*/  BSYNC B1 ;  /* 0x0000000000017941 */ /* 0x000fea0003800000 */
.L_x_455:
        /* <DEDUP_REMOVED lines=13> */
.L_x_458:
[----:B------:R-:W-:Y:S05]  /*1c370*/  BSYNC B1 ;  /* 0x0000000000017941 */ /* 0x000fea0003800000 */
.L_x_457:
        /* <DEDUP_REMOVED lines=13> */
.L_x_460:
[----:B------:R-:W-:Y:S05]  /*1c450*/  BSYNC B1 ;  /* 0x0000000000017941 */ /* 0x000fea0003800000 */
.L_x_459:
        /* <DEDUP_REMOVED lines=13> */
.L_x_462:
[----:B------:R-:W-:Y:S05]  /*1c530*/  BSYNC B1 ;  /* 0x0000000000017941 */ /* 0x000fea0003800000 */
.L_x_461:
        /* <DEDUP_REMOVED lines=13> */
.L_x_464:
[----:B------:R-:W-:Y:S05]  /*1c610*/  BSYNC B1 ;  /* 0x0000000000017941 */ /* 0x000fea0003800000 */
.L_x_463:
        /* <DEDUP_REMOVED lines=13> */
.L_x_466:
[----:B------:R-:W-:Y:S05]  /*1c6f0*/  BSYNC B1 ;  /* 0x0000000000017941 */ /* 0x000fea0003800000 */
.L_x_465:
        /* <DEDUP_REMOVED lines=13> */
.L_x_468:
[----:B------:R-:W-:Y:S05]  /*1c7d0*/  BSYNC B1 ;  /* 0x0000000000017941 */ /* 0x000fea0003800000 */
.L_x_467:
        /* <DEDUP_REMOVED lines=13> */
.L_x_470:
[----:B------:R-:W-:Y:S05]  /*1c8b0*/  BSYNC B1 ;  /* 0x0000000000017941 */ /* 0x000fea0003800000 */
.L_x_469:
        /* <DEDUP_REMOVED lines=13> */
.L_x_472:
[----:B------:R-:W-:Y:S05]  /*1c990*/  BSYNC B1 ;  /* 0x0000000000017941 */ /* 0x000fea0003800000 */
.L_x_471:
        /* <DEDUP_REMOVED lines=13> */
.L_x_474:
[----:B------:R-:W-:Y:S05]  /*1ca70*/  BSYNC B1 ;  /* 0x0000000000017941 */ /* 0x000fea0003800000 */
.L_x_473:
        /* <DEDUP_REMOVED lines=13> */
.L_x_476:
[----:B------:R-:W-:Y:S05]  /*1cb50*/  BSYNC B1 ;  /* 0x0000000000017941 */ /* 0x000fea0003800000 */
.L_x_475:
        /* <DEDUP_REMOVED lines=13> */
.L_x_478:
[----:B------:R-:W-:Y:S05]  /*1cc30*/  BSYNC B1 ;  /* 0x0000000000017941 */ /* 0x000fea0003800000 */
.L_x_477:
        /* <DEDUP_REMOVED lines=13> */
.L_x_480:
[----:B------:R-:W-:Y:S05]  /*1cd10*/  BSYNC B1 ;  /* 0x0000000000017941 */ /* 0x000fea0003800000 */
.L_x_479:
        /* <DEDUP_REMOVED lines=13> */
.L_x_482:
[----:B------:R-:W-:Y:S05]  /*1cdf0*/  BSYNC B1 ;  /* 0x0000000000017941 */ /* 0x000fea0003800000 */
.L_x_481:
        /* <DEDUP_REMOVED lines=13> */
.L_x_484:
[----:B------:R-:W-:Y:S05]  /*1ced0*/  BSYNC B1 ;  /* 0x0000000000017941 */ /* 0x000fea0003800000 */
.L_x_483:
        /* <DEDUP_REMOVED lines=13> */
.L_x_486:
[----:B------:R-:W-:Y:S05]  /*1cfb0*/  BSYNC B1 ;  /* 0x0000000000017941 */ /* 0x000fea0003800000 */
.L_x_485:
        /* <DEDUP_REMOVED lines=13> */
.L_x_488:
[----:B------:R-:W-:Y:S05]  /*1d090*/  BSYNC B1 ;  /* 0x0000000000017941 */ /* 0x000fea0003800000 */
.L_x_487:
        /* <DEDUP_REMOVED lines=13> */
.L_x_490:
[----:B------:R-:W-:Y:S05]  /*1d170*/  BSYNC B1 ;  /* 0x0000000000017941 */ /* 0x000fea0003800000 */
.L_x_489:
        /* <DEDUP_REMOVED lines=13> */
.L_x_492:
[----:B------:R-:W-:Y:S05]  /*1d250*/  BSYNC B1 ;  /* 0x0000000000017941 */ /* 0x000fea0003800000 */
.L_x_491:
        /* <DEDUP_REMOVED lines=13> */
.L_x_494:
[----:B------:R-:W-:Y:S05]  /*1d330*/  BSYNC B1 ;  /* 0x0000000000017941 */ /* 0x000fea0003800000 */
.L_x_493:
        /* <DEDUP_REMOVED lines=13> */
.L_x_496:
[----:B------:R-:W-:Y:S05]  /*1d410*/  BSYNC B1 ;  /* 0x0000000000017941 */ /* 0x000fea0003800000 */
.L_x_495:
        /* <DEDUP_REMOVED lines=13> */
.L_x_498:
[----:B------:R-:W-:Y:S05]  /*1d4f0*/  BSYNC B1 ;  /* 0x0000000000017941 */ /* 0x000fea0003800000 */
.L_x_497:
        /* <DEDUP_REMOVED lines=13> */
.L_x_500:
[----:B------:R-:W-:Y:S05]  /*1d5d0*/  BSYNC B1 ;  /* 0x0000000000017941 */ /* 0x000fea0003800000 */
.L_x_499:
        /* <DEDUP_REMOVED lines=13> */
.L_x_502:
[----:B------:R-:W-:Y:S05]  /*1d6b0*/  BSYNC B1 ;  /* 0x0000000000017941 */ /* 0x000fea0003800000 */
.L_x_501:
        /* <DEDUP_REMOVED lines=13> */
.L_x_504:
[----:B------:R-:W-:Y:S05]  /*1d790*/  BSYNC B1 ;  /* 0x0000000000017941 */ /* 0x000fea0003800000 */
.L_x_503:
        /* <DEDUP_REMOVED lines=13> */
.L_x_506:
[----:B------:R-:W-:Y:S05]  /*1d870*/  BSYNC B1 ;  /* 0x0000000000017941 */ /* 0x000fea0003800000 */
.L_x_505:
        /* <DEDUP_REMOVED lines=13> */
.L_x_508:
[----:B------:R-:W-:Y:S05]  /*1d950*/  BSYNC B1 ;  /* 0x0000000000017941 */ /* 0x000fea0003800000 */
.L_x_507:
        /* <DEDUP_REMOVED lines=13> */
.L_x_510:
[----:B------:R-:W-:Y:S05]  /*1da30*/  BSYNC B1 ;  /* 0x0000000000017941 */ /* 0x000fea0003800000 */
.L_x_509:
        /* <DEDUP_REMOVED lines=13> */
.L_x_512:
[----:B------:R-:W-:Y:S05]  /*1db10*/  BSYNC B1 ;  /* 0x0000000000017941 */ /* 0x000fea0003800000 */
.L_x_511:
        /* <DEDUP_REMOVED lines=13> */
.L_x_514:
[----:B------:R-:W-:Y:S05]  /*1dbf0*/  BSYNC B1 ;  /* 0x0000000000017941 */ /* 0x000fea0003800000 */
.L_x_513:
        /* <DEDUP_REMOVED lines=13> */
.L_x_516:
[----:B------:R-:W-:Y:S05]  /*1dcd0*/  BSYNC B1 ;  /* 0x0000000000017941 */ /* 0x000fea0003800000 */
.L_x_515:
        /* <DEDUP_REMOVED lines=13> */
.L_x_518:
[----:B------:R-:W-:Y:S05]  /*1ddb0*/  BSYNC B1 ;  /* 0x0000000000017941 */ /* 0x000fea0003800000 */
.L_x_517:
        /* <DEDUP_REMOVED lines=13> */
.L_x_520:
[----:B------:R-:W-:Y:S05]  /*1de90*/  BSYNC B1 ;  /* 0x0000000000017941 */ /* 0x000fea0003800000 */
.L_x_519:
        /* <DEDUP_REMOVED lines=13> */
.L_x_522:
[----:B------:R-:W-:Y:S05]  /*1df70*/  BSYNC B1 ;  /* 0x0000000000017941 */ /* 0x000fea0003800000 */
.L_x_521:
        /* <DEDUP_REMOVED lines=13> */
.L_x_524:
[----:B------:R-:W-:Y:S05]  /*1e050*/  BSYNC B1 ;  /* 0x0000000000017941 */ /* 0x000fea0003800000 */
.L_x_523:
        /* <DEDUP_REMOVED lines=13> */
.L_x_526:
[----:B------:R-:W-:Y:S05]  /*1e130*/  BSYNC B1 ;  /* 0x0000000000017941 */ /* 0x000fea0003800000 */
.L_x_525:
        /* <DEDUP_REMOVED lines=13> */
.L_x_528:
[----:B------:R-:W-:Y:S05]  /*1e210*/  BSYNC B1 ;  /* 0x0000000000017941 */ /* 0x000fea0003800000 */
.L_x_527:
        /* <DEDUP_REMOVED lines=13> */
.L_x_530:
[----:B------:R-:W-:Y:S05]  /*1e2f0*/  BSYNC B1 ;  /* 0x0000000000017941 */ /* 0x000fea0003800000 */
.L_x_529:
        /* <DEDUP_REMOVED lines=13> */
.L_x_532:
[----:B------:R-:W-:Y:S05]  /*1e3d0*/  BSYNC B1 ;  /* 0x0000000000017941 */ /* 0x000fea0003800000 */
.L_x_531:
        /* <DEDUP_REMOVED lines=13> */
.L_x_534:
[----:B------:R-:W-:Y:S05]  /*1e4b0*/  BSYNC B1 ;  /* 0x0000000000017941 */ /* 0x000fea0003800000 */
.L_x_533:
        /* <DEDUP_REMOVED lines=13> */
.L_x_536:
[----:B------:R-:W-:Y:S05]  /*1e590*/  BSYNC B1 ;  /* 0x0000000000017941 */ /* 0x000fea0003800000 */
.L_x_535:
        /* <DEDUP_REMOVED lines=13> */
.L_x_538:
[----:B------:R-:W-:Y:S05]  /*1e670*/  BSYNC B1 ;  /* 0x0000000000017941 */ /* 0x000fea0003800000 */
.L_x_537:
        /* <DEDUP_REMOVED lines=13> */
.L_x_540:
[----:B------:R-:W-:Y:S05]  /*1e750*/  BSYNC B1 ;  /* 0x0000000000017941 */ /* 0x000fea0003800000 */
.L_x_539:
        /* <DEDUP_REMOVED lines=13> */
.L_x_542:
[----:B------:R-:W-:Y:S05]  /*1e830*/  BSYNC B1 ;  /* 0x0000000000017941 */ /* 0x000fea0003800000 */
.L_x_541:
        /* <DEDUP_REMOVED lines=13> */
.L_x_544:
[----:B------:R-:W-:Y:S05]  /*1e910*/  BSYNC B1 ;  /* 0x0000000000017941 */ /* 0x000fea0003800000 */
.L_x_543:
        /* <DEDUP_REMOVED lines=13> */
.L_x_546:
[----:B------:R-:W-:Y:S05]  /*1e9f0*/  BSYNC B1 ;  /* 0x0000000000017941 */ /* 0x000fea0003800000 */
.L_x_545:
[----:B--234-:R-:W2:Y:S01]  /*1ea00*/  LDL.LU R3, [R1+0x448] ;  /* 0x0004480001037983 */ /* 0x01cea20000300800 */
[----:B-----5:R-:W-:Y:S01]  /*1ea10*/  LOP3.LUT R6, R6, 0xff, RZ, 0xc0, !PT ;  /* 0x000000ff06067812 */ /* 0x020fe200078ec0ff */
[----:B------:R-:W-:Y:S01]  /*1ea20*/  BSSY B1, `(.L_x_547) ;  /* 0x000000b000017945 */ /* 0x000fe20003800000 */
[----:B------:R-:W-:Y:S02]  /*1ea30*/  ISETP.LT.OR P3, PT, R0, 0xf9, !P2 ;  /* 0x000000f90000780c */ /* 0x000fe40005761670 */
[----:B------:R-:W-:Y:S02]  /*1ea40*/  F2FP.F16.E4M3.UNPACK_B R6, R6 ;  /* 0x00000006ff06723e */ /* 0x000fe400020006ff */
[----:B------:R-:W-:-:S03]  /*1ea50*/  PRMT R2, RZ, 0x7610, R2 ;  /* 0x00007610ff027816 */ /* 0x000fc60000000002 */
[----:B------:R-:W-:-:S05]  /*1ea60*/  HADD2.F32 R6, -RZ, R6.H0_H0 ;  /* 0x20000006ff067230 */ /* 0x000fca0000004100 */
[----:B------:R-:W-:-:S04]  /*1ea70*/  FMUL R6, R6, UR21 ;  /* 0x0000001506067c20 */ /* 0x000fc80008400000 */
[----:B--2---:R-:W-:-:S05]  /*1ea80*/  FFMA R6, R3, UR20, R6 ;  /* 0x0000001403067c23 */ /* 0x004fca0008000006 */
[----:B------:R-:W-:-:S05]  /*1ea90*/  F2FP.SATFINITE.E4M3.F32.PACK_AB_MERGE_C R3, RZ, R6, RZ ;  /* 0x00000006ff03723e */ /* 0x000fca00048070ff */
[----:B------:R2:W-:Y:S01]  /*1eaa0*/  @!P1 STG.E.U8 desc[UR14][R30.64+0xf9], R3 ;  /* 0x0000f9031e009986 */ /* 0x0005e2000c10110e */
[----:B------:R-:W-:Y:S05]  /*1eab0*/  @P3 BRA `(.L_x_548) ;  /* 0x0000000000043947 */ /* 0x000fea0003800000 */
[----:B------:R3:W5:Y:S02]  /*1eac0*/  LDG.E.U8 R2, desc[UR14][R4.64+0xf8] ;  /* 0x0000f80e04027981 */ /* 0x000764000c1e1100 */
.L_x_548:
[----:B------:R-:W-:Y:S05]  /*1ead0*/  BSYNC B1 ;  /* 0x0000000000017941 */ /* 0x000fea0003800000 */
.L_x_547:
[----:B--2---:R-:W2:Y:S01]  /*1eae0*/  LDL.LU R3, [R1+0x44c] ;  /* 0x00044c0001037983 */ /* 0x004ea20000300800 */
        /* <DEDUP_REMOVED lines=12> */
.L_x_550:
[----:B------:R-:W-:Y:S05]  /*1ebb0*/  BSYNC B1 ;  /* 0x0000000000017941 */ /* 0x000fea0003800000 */
.L_x_549:
[----:B------:R-:W-:Y:S05]  /*1ebc0*/  @P2 BRA `(.L_x_551) ;  /* 0x0000004800882947 */ /* 0x000fea0003800000 */
[----:B------:R-:W2:Y:S01]  /*1ebd0*/  LDL.LU R2, [R1+0x450] ;  /* 0x0004500001027983 */ /* 0x000ea20000300800 */
[----:B-----5:R-:W-:-:S04]  /*1ebe0*/  LOP3.LUT R0, R0, 0xff, RZ, 0xc0, !PT ;  /* 0x000000ff00007812 */ /* 0x020fc800078ec0ff */
[----:B------:R-:W-:-:S05]  /*1ebf0*/  F2FP.F16.E4M3.UNPACK_B R0, R0 ;  /* 0x00000000ff00723e */ /* 0x000fca00020006ff */
[----:B------:R-:W-:-:S05]  /*1ec00*/  HADD2.F32 R0, -RZ, R0.H0_H0 ;  /* 0x20000000ff007230 */ /* 0x000fca0000004100 */
[----:B------:R-:W-:-:S04]  /*1ec10*/  FMUL R0, R0, UR21 ;  /* 0x0000001500007c20 */ /* 0x000fc80008400000 */
[----:B--2---:R-:W-:-:S05]  /*1ec20*/  FFMA R0, R2, UR20, R0 ;  /* 0x0000001402007c23 */ /* 0x004fca0008000000 */
[----:B------:R-:W-:-:S05]  /*1ec30*/  F2FP.SATFINITE.E4M3.F32.PACK_AB_MERGE_C R3, RZ, R0, RZ ;  /* 0x00000000ff03723e */ /* 0x000fca00048070ff */
[----:B------:R2:W-:Y:S01]  /*1ec40*/  STG.E.U8 desc[UR14][R28.64+0xf9], R3 ;  /* 0x0000f9031c007986 */ /* 0x0005e2000c10110e */
[----:B------:R-:W-:Y:S05]  /*1ec50*/  BRA `(.L_x_551) ;  /* 0x0000004800647947 */ /* 0x000fea0003800000 */
.L_x_38:
[----:B------:R-:W-:Y:S01]  /*1ec60*/  ISETP.GE.AND P1, PT, R34, 0x1, PT ;  /* 0x000000012200780c */ /* 0x000fe20003f26270 */
[----:B------:R-:W-:Y:S01]  /*1ec70*/  FMUL R4, R4, UR20 ;  /* 0x0000001404047c20 */ /* 0x000fe20008400000 */
[----:B------:R-:W2:Y:S02]  /*1ec80*/  LDL.LU R2, [R1+0x200] ;  /* 0x0002000001027983 */ /* 0x000ea40000300800 */
[----:B------:R-:W-:Y:S02]  /*1ec90*/  ISETP.LT.OR P2, PT, R0, 0x2, !P1 ;  /* 0x000000020000780c */ /* 0x000fe40004f41670 */
[----:B------:R-:W-:Y:S01]  /*1eca0*/  F2FP.SATFINITE.E4M3.F32.PACK_AB_MERGE_C R4, RZ, R4, RZ ;  /* 0x00000004ff04723e */ /* 0x000fe200048070ff */
[----:B------:R-:W-:Y:S01]  /*1ecb0*/  FMUL R3, R3, UR20 ;  /* 0x0000001403037c20 */ /* 0x000fe20008400000 */
[----:B------:R-:W-:Y:S01]  /*1ecc0*/  FMUL R5, R5, UR20 ;  /* 0x0000001405057c20 */ /* 0x000fe20008400000 */
[----:B------:R-:W-:Y:S01]  /*1ecd0*/  FMUL R6, R6, UR20 ;  /* 0x0000001406067c20 */ /* 0x000fe20008400000 */
[----:B------:R-:W-:Y:S01]  /*1ece0*/  ISETP.LT.OR P5, PT, R0, 0x9, !P1 ;  /* 0x000000090000780c */ /* 0x000fe20004fa1670 */
[----:B------:R-:W-:Y:S01]  /*1ecf0*/  FMUL R7, R7, UR20 ;  /* 0x0000001407077c20 */ /* 0x000fe20008400000 */
[----:B------:R-:W-:Y:S01]  /*1ed00*/  FMUL R8, R8, UR20 ;  /* 0x0000001408087c20 */ /* 0x000fe20008400000 */
[----:B------:R-:W-:Y:S01]  /*1ed10*/  FMUL R9, R9, UR20 ;  /* 0x0000001409097c20 */ /* 0x000fe20008400000 */
[----:B------:R-:W-:Y:S01]  /*1ed20*/  FMUL R10, R10, UR20 ;  /* 0x000000140a0a7c20 */ /* 0x000fe20008400000 */
[----:B------:R-:W-:Y:S01]  /*1ed30*/  FMUL R11, R11, UR20 ;  /* 0x000000140b0b7c20 */ /* 0x000fe20008400000 */
[----:B------:R-:W-:Y:S01]  /*1ed40*/  FMUL R12, R12, UR20 ;  /* 0x000000140c0c7c20 */ /* 0x000fe20008400000 */
[----:B------:R-:W-:Y:S01]  /*1ed50*/  @!P2 STG.E.U8 desc[UR14][R24.64+0x1], R4 ;  /* 0x000001041800a986 */ /* 0x000fe2000c10110e */
[----:B------:R-:W-:-:S02]  /*1ed60*/  ISETP.LT.OR P2, PT, R0, 0x1, !P1 ;  /* 0x000000010000780c */ /* 0x000fc40004f41670 */
[----:B------:R-:W-:Y:S01]  /*1ed70*/  F2FP.SATFINITE.E4M3.F32.PACK_AB_MERGE_C R3, RZ, R3, RZ ;  /* 0x00000003ff03723e */ /* 0x000fe200048070ff */
[----:B------:R-:W-:Y:S01]  /*1ed80*/  FMUL R13, R13, UR20 ;  /* 0x000000140d0d7c20 */ /* 0x000fe20008400000 */
        /* <DEDUP_REMOVED lines=9> */
[----:B------:R0:W-:Y:S01]  /*1ee20*/  @!P2 STG.E.U8 desc[UR14][R24.64], R3 ;  /* 0x000000031800a986 */ /* 0x0001e2000c10110e */
[----:B------:R-:W-:Y:S01]  /*1ee30*/  ISETP.GE.AND P2, PT, R34, 0x9, PT ;  /* 0x000000092200780c */ /* 0x000fe20003f46270 */
[----:B------:R-:W-:Y:S01]  /*1ee40*/  FMUL R23, R23, UR20 ;  /* 0x0000001417177c20 */ /* 0x000fe20008400000 */
[----:B------:R-:W-:Y:S01]  /*1ee50*/  FMUL R152, R152, UR20 ;  /* 0x0000001498987c20 */ /* 0x000fe20008400000 */
[----:B------:R-:W-:Y:S01]  /*1ee60*/  FMUL R153, R153, UR20 ;  /* 0x0000001499997c20 */ /* 0x000fe20008400000 */
[----:B------:R-:W-:Y:S01]  /*1ee70*/  ISETP.LT.OR P3, PT, R0, 0x1, !P2 ;  /* 0x000000010000780c */ /* 0x000fe20005761670 */
[----:B------:R-:W-:Y:S01]  /*1ee80*/  FMUL R154, R154, UR20 ;  /* 0x000000149a9a7c20 */ /* 0x000fe20008400000 */
[----:B------:R-:W-:Y:S01]  /*1ee90*/  F2FP.SATFINITE.E4M3.F32.PACK_AB_MERGE_C R5, RZ, R5, RZ ;  /* 0x00000005ff05723e */ /* 0x000fe200048070ff */
[----:B------:R-:W-:Y:S01]  /*1eea0*/  FMUL R155, R155, UR20 ;  /* 0x000000149b9b7c20 */ /* 0x000fe20008400000 */
        /* <DEDUP_REMOVED lines=10> */
[----:B------:R-:W-:-:S02]  /*1ef50*/  ISETP.LT.OR P3, PT, R0, 0x2, !P2 ;  /* 0x000000020000780c */ /* 0x000fc40005761670 */
        /* <DEDUP_REMOVED lines=10> */
[----:B------:R-:W4:Y:S04]  /*1f000*/  LDL.LU R37, [R1+0x204] ;  /* 0x0002040001257983 */ /* 0x000f280000300800 */
[----:B------:R-:W-:Y:S01]  /*1f010*/  @!P3 STG.E.U8 desc[UR14][R26.64+0x1], R6 ;  /* 0x000001061a00b986 */ /* 0x000fe2000c10110e */
[----:B------:R-:W-:-:S03]  /*1f020*/  ISETP.LT.OR P3, PT, R0, 0xa, !P1 ;  /* 0x0000000a0000780c */ /* 0x000fc60004f61670 */
[----:B------:R5:W-:Y:S01]  /*1f030*/  @!P5 STG.E.U8 desc[UR14][R24.64+0x8], R7 ;  /* 0x000008071800d986 */ /* 0x000be2000c10110e */
[----:B------:R-:W-:Y:S02]  /*1f040*/  ISETP.LT.OR P5, PT, R0, 0x9, !P2 ;  /* 0x000000090000780c */ /* 0x000fe400057a1670 */
[----:B------:R-:W-:Y:S01]  /*1f050*/  F2FP.SATFINITE.E4M3.F32.PACK_AB_MERGE_C R9, RZ, R9, RZ ;  /* 0x00000009ff09723e */ /* 0x000fe200048070ff */
[----:B------:R-:W4:Y:S01]  /*1f060*/  LDL.LU R36, [R1+0x208] ;  /* 0x0002080001247983 */ /* 0x000f220000300800 */
[----:B------:R-:W-:Y:S02]  /*1f070*/  F2FP.SATFINITE.E4M3.F32.PACK_AB_MERGE_C R10, RZ, R10, RZ ;  /* 0x0000000aff0a723e */ /* 0x000fe400048070ff */
[----:B------:R-:W-:Y:S01]  /*1f080*/  F2FP.SATFINITE.E4M3.F32.PACK_AB_MERGE_C R11, RZ, R11, RZ ;  /* 0x0000000bff0b723e */ /* 0x000fe200048070ff */
[----:B------:R-:W-:Y:S01]  /*1f090*/  FMUL R172, R172, UR20 ;  /* 0x00000014acac7c20 */ /* 0x000fe20008400000 */
[----:B------:R-:W-:Y:S01]  /*1f0a0*/  F2FP.SATFINITE.E4M3.F32.PACK_AB_MERGE_C R12, RZ, R12, RZ ;  /* 0x0000000cff0c723e */ /* 0x000fe200048070ff */
[----:B------:R-:W-:Y:S01]  /*1f0b0*/  @!P3 STG.E.U8 desc[UR14][R24.64+0x9], R8 ;  /* 0x000009081800b986 */ /* 0x000fe2000c10110e */
[----:B------:R-:W-:-:S03]  /*1f0c0*/  ISETP.LT.OR P3, PT, R0, 0xa, !P2 ;  /* 0x0000000a0000780c */ /* 0x000fc60005761670 */
[----:B------:R-:W-:Y:S01]  /*1f0d0*/  @!P5 STG.E.U8 desc[UR14][R26.64+0x8], R9 ;  /* 0x000008091a00d986 */ /* 0x000fe2000c10110e */
[C---:B------:R-:W-:Y:S02]  /*1f0e0*/  ISETP.LT.OR P5, PT, R0.reuse, 0x11, !P1 ;  /* 0x000000110000780c */ /* 0x040fe40004fa1670 */
        /* <DEDUP_REMOVED lines=9> */
[----:B------:R-:W-:Y:S02]  /*1f180*/  ISETP.LT.OR P5, PT, R0, 0x11, !P2 ;  /* 0x000000110000780c */ /* 0x000fe400057a1670 */
[----:B------:R-:W-:Y:S01]  /*1f190*/  F2FP.SATFINITE.E4M3.F32.PACK_AB_MERGE_C R17, RZ, R17, RZ ;  /* 0x00000011ff11723e */ /* 0x000fe200048070ff */
[----:B------:R-:W-:Y:S01]  /*1f1a0*/  FMUL R174, R174, UR20 ;  /* 0x00000014aeae7c20 */ /* 0x000fe20008400000 */
[----:B------:R-:W-:Y:S01]  /*1f1b0*/  F2FP.SATFINITE.E4M3.F32.PACK_AB_MERGE_C R18, RZ, R18, RZ ;  /* 0x00000012ff12723e */ /* 0x000fe200048070ff */
[----:B------:R-:W4:Y:S04]  /*1f1c0*/  LDL.LU R33, [R1+0x210] ;  /* 0x0002100001217983 */ /* 0x000f280000300800 */
        /* <DEDUP_REMOVED lines=14> */
[----:B------:R-:W-:Y:S01]  /*1f2b0*/  ISETP.LT.OR P6, PT, R0, 0x29, !P2 ;  /* 0x000000290000780c */ /* 0x000fe200057c1670 */
[----:B------:R-:W-:Y:S01]  /*1f2c0*/  FMUL R176, R176, UR20 ;  /* 0x00000014b0b07c20 */ /* 0x000fe20008400000 */
[----:B------:R-:W-:Y:S01]  /*1f2d0*/  F2FP.SATFINITE.E4M3.F32.PACK_AB_MERGE_C R23, RZ, R23, RZ ;  /* 0x00000017ff17723e */ /* 0x000fe200048070ff */
[----:B------:R-:W-:Y:S01]  /*1f2e0*/  FMUL R177, R177, UR20 ;  /* 0x00000014b1b17c20 */ /* 0x000fe20008400000 */
        /* <DEDUP_REMOVED lines=40> */
[----:B0-----:R-:W-:Y:S01]  /*1f570*/  F2FP.SATFINITE.E4M3.F32.PACK_AB_MERGE_C R3, RZ, R166, RZ ;  /* 0x000000a6ff03723e */ /* 0x001fe200048070ff */
[----:B------:R-:W-:Y:S01]  /*1f580*/  FMUL R188, R188, UR20 ;  /* 0x00000014bcbc7c20 */ /* 0x000fe20008400000 */
[----:B------:R-:W-:Y:S01]  /*1f590*/  F2FP.SATFINITE.E4M3.F32.PACK_AB_MERGE_C R167, RZ, R167, RZ ;  /* 0x000000a7ffa7723e */ /* 0x000fe200048070ff */
[----:B------:R-:W-:Y:S01]  /*1f5a0*/  FMUL R189, R189, UR20 ;  /* 0x00000014bdbd7c20 */ /* 0x000fe20008400000 */
[----:B---3--:R-:W-:Y:S01]  /*1f5b0*/  F2FP.SATFINITE.E4M3.F32.PACK_AB_MERGE_C R5, RZ, R168, RZ ;  /* 0x000000a8ff05723e */ /* 0x008fe200048070ff */
[----:B------:R-:W-:Y:S01]  /*1f5c0*/  FMUL R190, R190, UR20 ;  /* 0x00000014bebe7c20 */ /* 0x000fe20008400000 */
[----:B------:R-:W-:Y:S01]  /*1f5d0*/  F2FP.SATFINITE.E4M3.F32.PACK_AB_MERGE_C R169, RZ, R169, RZ ;  /* 0x000000a9ffa9723e */ /* 0x000fe200048070ff */
[----:B------:R-:W-:Y:S01]  /*1f5e0*/  @!P3 STG.E.U8 desc[UR14][R24.64+0x29], R152 ;  /* 0x000029981800b986 */ /* 0x000fe2000c10110e */
[----:B------:R-:W-:-:S03]  /*1f5f0*/  ISETP.LT.OR P3, PT, R0, 0x31, !P1 ;  /* 0x000000310000780c */ /* 0x000fc60004f61670 */
[----:B------:R-:W-:Y:S01]  /*1f600*/  @!P6 STG.E.U8 desc[UR14][R26.64+0x28], R153 ;  /* 0x000028991a00e986 */ /* 0x000fe2000c10110e */
[----:B------:R-:W-:-:S03]  /*1f610*/  ISETP.LT.OR P6, PT, R0, 0x32, !P1 ;  /* 0x000000320000780c */ /* 0x000fc60004fc1670 */
[----:B------:R-:W-:Y:S01]  /*1f620*/  @!P5 STG.E.U8 desc[UR14][R26.64+0x29], R154 ;  /* 0x0000299a1a00d986 */ /* 0x000fe2000c10110e */
[C---:B------:R-:W-:Y:S02]  /*1f630*/  ISETP.LT.OR P5, PT, R0.reuse, 0x31, !P2 ;  /* 0x000000310000780c */ /* 0x040fe400057a1670 */
[----:B------:R-:W-:Y:S01]  /*1f640*/  F2FP.SATFINITE.E4M3.F32.PACK_AB_MERGE_C R171, RZ, R171, RZ ;  /* 0x000000abffab723e */ /* 0x000fe200048070ff */
[----:B------:R-:W-:Y:S01]  /*1f650*/  FMUL R191, R191, UR20 ;  /* 0x00000014bfbf7c20 */ /* 0x000fe20008400000 */
[----:B------:R-:W-:Y:S01]  /*1f660*/  F2FP.SATFINITE.E4M3.F32.PACK_AB_MERGE_C R173, RZ, R173, RZ ;  /* 0x000000adffad723e */ /* 0x000fe200048070ff */
[----:B------:R-:W-:Y:S01]  /*1f670*/  @!P3 STG.E.U8 desc[UR14][R24.64+0x30], R155 ;  /* 0x0000309b1800b986 */ /* 0x000fe2000c10110e */
[----:B------:R-:W-:-:S03]  /*1f680*/  ISETP.LT.OR P3, PT, R0, 0x32, !P2 ;  /* 0x000000320000780c */ /* 0x000fc60005761670 */
[----:B------:R-:W-:Y:S01]  /*1f690*/  @!P6 STG.E.U8 desc[UR14][R24.64+0x31], R156 ;  /* 0x0000319c1800e986 */ /* 0x000fe2000c10110e */
[----:B------:R-:W-:-:S03]  /*1f6a0*/  ISETP.LT.OR P6, PT, R0, 0x39, !P1 ;  /* 0x000000390000780c */ /* 0x000fc60004fc1670 */
[----:B------:R-:W-:Y:S01]  /*1f6b0*/  @!P5 STG.E.U8 desc[UR14][R26.64+0x30], R157 ;  /* 0x0000309d1a00d986 */ /* 0x000fe2000c10110e */
[----:B------:R-:W-:Y:S02]  /*1f6c0*/  ISETP.LT.OR P5, PT, R0, 0x3a, !P1 ;  /* 0x0000003a0000780c */ /* 0x000fe40004fa1670 */
[----:B-----5:R-:W-:Y:S01]  /*1f6d0*/  F2FP.SATFINITE.E4M3.F32.PACK_AB_MERGE_C R7, RZ, R174, RZ ;  /* 0x000000aeff07723e */ /* 0x020fe200048070ff */
[----:B------:R-:W-:Y:S01]  /*1f6e0*/  FMUL R192, R192, UR20 ;  /* 0x00000014c0c07c20 */ /* 0x000fe20008400000 */
[----:B------:R-:W-:Y:S01]  /*1f6f0*/  FMUL R193, R193, UR20 ;  /* 0x00000014c1c17c20 */ /* 0x000fe20008400000 */
[----:B------:R-:W-:Y:S01]  /*1f700*/  @!P3 STG.E.U8 desc[UR14][R26.64+0x31], R158 ;  /* 0x0000319e1a00b986 */ /* 0x000fe2000c10110e */
[----:B------:R-:W-:-:S03]  /*1f710*/  ISETP.LT.OR P3, PT, R0, 0x39, !P2 ;  /* 0x000000390000780c */ /* 0x000fc60005761670 */
[----:B------:R-:W-:Y:S01]  /*1f720*/  @!P6 STG.E.U8 desc[UR14][R24.64+0x38], R159 ;  /* 0x0000389f1800e986 */ /* 0x000fe2000c10110e */
[----:B------:R-:W-:-:S03]  /*1f730*/  ISETP.LT.OR P6, PT, R0, 0x3a, !P2 ;  /* 0x0000003a0000780c */ /* 0x000fc600057c1670 */
[----:B------:R-:W-:Y:S01]  /*1f740*/  @!P5 STG.E.U8 desc[UR14][R24.64+0x39], R160 ;  /* 0x000039a01800d986 */ /* 0x000fe2000c10110e */
[----:B------:R-:W-:Y:S01]  /*1f750*/  ISETP.LT.OR P5, PT, R0, 0x41, !P1 ;  /* 0x000000410000780c */ /* 0x000fe20004fa1670 */
[----:B------:R-:W-:Y:S01]  /*1f760*/  FMUL R194, R194, UR20 ;  /* 0x00000014c2c27c20 */ /* 0x000fe20008400000 */
[----:B------:R-:W-:Y:S01]  /*1f770*/  FMUL R195, R195, UR20 ;  /* 0x00000014c3c37c20 */ /* 0x000fe20008400000 */
        /* <DEDUP_REMOVED lines=16> */
[----:B------:R0:W-:Y:S01]  /*1f880*/  @!P5 STG.E.U8 desc[UR14][R26.64+0x41], R3 ;  /* 0x000041031a00d986 */ /* 0x0001e2000c10110e */
[----:B------:R-:W-:Y:S01]  /*1f890*/  ISETP.LT.OR P5, PT, R0, 0x49, !P2 ;  /* 0x000000490000780c */ /* 0x000fe200057a1670 */
[----:B------:R-:W-:Y:S01]  /*1f8a0*/  FMUL R202, R202, UR20 ;  /* 0x00000014caca7c20 */ /* 0x000fe20008400000 */
[----:B------:R-:W-:Y:S01]  /*1f8b0*/  FMUL R203, R203, UR20 ;  /* 0x00000014cbcb7c20 */ /* 0x000fe20008400000 */
[----:B------:R-:W-:Y:S01]  /*1f8c0*/  FMUL R204, R204, UR20 ;  /* 0x00000014cccc7c20 */ /* 0x000fe20008400000 */
[----:B------:R-:W-:Y:S01]  /*1f8d0*/  FMUL R205, R205, UR20 ;  /* 0x00000014cdcd7c20 */ /* 0x000fe20008400000 */
[----:B------:R-:W-:Y:S01]  /*1f8e0*/  @!P3 STG.E.U8 desc[UR14][R24.64+0x48], R167 ;  /* 0x000048a71800b986 */ /* 0x000fe2000c10110e */
[----:B------:R-:W-:-:S03]  /*1f8f0*/  ISETP.LT.OR P3, PT, R0, 0x4a, !P2 ;  /* 0x0000004a0000780c */ /* 0x000fc60005761670 */
[----:B------:R3:W-:Y:S01]  /*1f900*/  @!P6 STG.E.U8 desc[UR14][R24.64+0x49], R5 ;  /* 0x000049051800e986 */ /* 0x0007e2000c10110e */
[C---:B------:R-:W-:Y:S02]  /*1f910*/  ISETP.LT.OR P6, PT, R0.reuse, 0x51, !P1 ;  /* 0x000000510000780c */ /* 0x040fe40004fc1670 */
[----:B0-----:R-:W-:Y:S01]  /*1f920*/  F2FP.SATFINITE.E4M3.F32.PACK_AB_MERGE_C R3, RZ, R170, RZ ;  /* 0x000000aaff03723e */ /* 0x001fe200048070ff */
[----:B------:R-:W-:Y:S01]  /*1f930*/  @!P5 STG.E.U8 desc[UR14][R26.64+0x48], R169 ;  /* 0x000048a91a00d986 */ /* 0x000fe2000c10110e */
[----:B------:R-:W-:Y:S01]  /*1f940*/  ISETP.LT.OR P5, PT, R0, 0x52, !P1 ;  /* 0x000000520000780c */ /* 0x000fe20004fa1670 */
[----:B------:R-:W-:Y:S01]  /*1f950*/  FMUL R206, R206, UR20 ;  /* 0x00000014cece7c20 */ /* 0x000fe20008400000 */
[----:B------:R-:W-:Y:S01]  /*1f960*/  FMUL R207, R207, UR20 ;  /* 0x00000014cfcf7c20 */ /* 0x000fe20008400000 */
[----:B------:R-:W-:Y:S01]  /*1f970*/  FMUL R208, R208, UR20 ;  /* 0x00000014d0d07c20 */ /* 0x000fe20008400000 */
[----:B------:R-:W-:Y:S01]  /*1f980*/  FMUL R209, R209, UR20 ;  /* 0x00000014d1d17c20 */ /* 0x000fe20008400000 */
[----:B------:R0:W-:Y:S01]  /*1f990*/  @!P3 STG.E.U8 desc[UR14][R26.64+0x49], R3 ;  /* 0x000049031a00b986 */ /* 0x0001e2000c10110e */
[----:B------:R-:W-:-:S03]  /*1f9a0*/  ISETP.LT.OR P3, PT, R0, 0x51, !P2 ;  /* 0x000000510000780c */ /* 0x000fc60005761670 */
[----:B------:R-:W-:Y:S01]  /*1f9b0*/  @!P6 STG.E.U8 desc[UR14][R24.64+0x50], R171 ;  /* 0x000050ab1800e986 */ /* 0x000fe2000c10110e */
[----:B------:R-:W-:Y:S02]  /*1f9c0*/  ISETP.LT.OR P6, PT, R0, 0x52, !P2 ;  /* 0x000000520000780c */ /* 0x000fe400057c1670 */
[----:B---3--:R-:W-:Y:S01]  /*1f9d0*/  F2FP.SATFINITE.E4M3.F32.PACK_AB_MERGE_C R5, RZ, R172, RZ ;  /* 0x000000acff05723e */ /* 0x008fe200048070ff */
[----:B------:R-:W-:Y:S01]  /*1f9e0*/  FMUL R210, R210, UR20 ;  /* 0x00000014d2d27c20 */ /* 0x000fe20008400000 */
[----:B------:R-:W-:Y:S01]  /*1f9f0*/  FMUL R211, R211, UR20 ;  /* 0x00000014d3d37c20 */ /* 0x000fe20008400000 */
[----:B------:R-:W-:Y:S01]  /*1fa00*/  FMUL R212, R212, UR20 ;  /* 0x00000014d4d47c20 */ /* 0x000fe20008400000 */
[----:B------:R-:W-:Y:S01]  /*1fa10*/  FMUL R213, R213, UR20 ;  /* 0x00000014d5d57c20 */ /* 0x000fe20008400000 */
[----:B------:R3:W-:Y:S01]  /*1fa20*/  @!P5 STG.E.U8 desc[UR14][R24.64+0x51], R5 ;  /* 0x000051051800d986 */ /* 0x0007e2000c10110e */
[----:B------:R-:W-:-:S03]  /*1fa30*/  ISETP.LT.OR P5, PT, R0, 0x59, !P1 ;  /* 0x000000590000780c */ /* 0x000fc60004fa1670 */
[----:B------:R-:W-:Y:S01]  /*1fa40*/  @!P3 STG.E.U8 desc[UR14][R26.64+0x50], R173 ;  /* 0x000050ad1a00b986 */ /* 0x000fe2000c10110e */
[----:B------:R-:W-:-:S03]  /*1fa50*/  ISETP.LT.OR P3, PT, R0, 0x5a, !P1 ;  /* 0x0000005a0000780c */ /* 0x000fc60004f61670 */
[----:B------:R5:W-:Y:S01]  /*1fa60*/  @!P6 STG.E.U8 desc[UR14][R26.64+0x51], R7 ;  /* 0x000051071a00e986 */ /* 0x000be2000c10110e */
[----:B------:R-:W-:Y:S02]  /*1fa70*/  ISETP.LT.OR P6, PT, R0, 0x59, !P2 ;  /* 0x000000590000780c */ /* 0x000fe400057c1670 */
[----:B------:R-:W-:Y:S01]  /*1fa80*/  F2FP.SATFINITE.E4M3.F32.PACK_AB_MERGE_C R175, RZ, R175, RZ ;  /* 0x000000afffaf723e */ /* 0x000fe200048070ff */
[----:B------:R-:W-:Y:S01]  /*1fa90*/  FMUL R214, R214, UR20 ;  /* 0x00000014d6d67c20 */ /* 0x000fe20008400000 */
[----:B0-----:R-:W-:Y:S01]  /*1faa0*/  F2FP.SATFINITE.E4M3.F32.PACK_AB_MERGE_C R3, RZ, R176, RZ ;  /* 0x000000b0ff03723e */ /* 0x001fe200048070ff */
[----:B------:R-:W-:Y:S01]  /*1fab0*/  FMUL R215, R215, UR20 ;  /* 0x00000014d7d77c20 */ /* 0x000fe20008400000 */
[----:B------:R-:W-:Y:S01]  /*1fac0*/  F2FP.SATFINITE.E4M3.F32.PACK_AB_MERGE_C R177, RZ, R177, RZ ;  /* 0x000000b1ffb1723e */ /* 0x000fe200048070ff */
[----:B------:R-:W-:Y:S01]  /*1fad0*/  @!P5 STG.E.U8 desc[UR14][R24.64+0x58], R175 ;  /* 0x000058af1800d986 */ /* 0x000fe2000c10110e */
[----:B------:R-:W-:-:S03]  /*1fae0*/  ISETP.LT.OR P5, PT, R0, 0x5a, !P2 ;  /* 0x0000005a0000780c */ /* 0x000fc600057a1670 */
[----:B------:R0:W-:Y:S01]  /*1faf0*/  @!P3 STG.E.U8 desc[UR14][R24.64+0x59], R3 ;  /* 0x000059031800b986 */ /* 0x0001e2000c10110e */
[----:B------:R-:W-:-:S03]  /*1fb00*/  ISETP.LT.OR P3, PT, R0, 0x61, !P1 ;  /* 0x000000610000780c */ /* 0x000fc60004f61670 */
[----:B------:R-:W-:Y:S01]  /*1fb10*/  @!P6 STG.E.U8 desc[UR14][R26.64+0x58], R177 ;  /* 0x000058b11a00e986 */ /* 0x000fe2000c10110e */
[----:B------:R-:W-:Y:S02]  /*1fb20*/  ISETP.LT.OR P6, PT, R0, 0x62, !P1 ;  /* 0x000000620000780c */ /* 0x000fe40004fc1670 */
[----:B---3--:R-:W-:Y:S01]  /*1fb30*/  F2FP.SATFINITE.E4M3.F32.PACK_AB_MERGE_C R5, RZ, R178, RZ ;  /* 0x000000b2ff05723e */ /* 0x008fe200048070ff */
[----:B------:R-:W-:Y:S01]  /*1fb40*/  FMUL R216, R216, UR20 ;  /* 0x00000014d8d87c20 */ /* 0x000fe20008400000 */
[----:B------:R-:W-:Y:S01]  /*1fb50*/  F2FP.SATFINITE.E4M3.F32.PACK_AB_MERGE_C R179, RZ, R179, RZ ;  /* 0x000000b3ffb3723e */ /* 0x000fe200048070ff */
[----:B------:R-:W-:Y:S01]  /*1fb60*/  FMUL R217, R217, UR20 ;  /* 0x00000014d9d97c20 */ /* 0x000fe20008400000 */
[----:B-----5:R-:W-:Y:S01]  /*1fb70*/  F2FP.SATFINITE.E4M3.F32.PACK_AB_MERGE_C R7, RZ, R180, RZ ;  /* 0x000000b4ff07723e */ /* 0x020fe200048070ff */
        /* <DEDUP_REMOVED lines=97> */
[----:B--2---:R-:W-:Y:S01]  /*20190*/  FMUL R2, R2, UR20 ;  /* 0x0000001402027c20 */ /* 0x004fe20008400000 */
        /* <DEDUP_REMOVED lines=8> */
[----:B------:R-:W2:Y:S01]  /*20220*/  LDL.LU R39, [R1+0x218] ;  /* 0x0002180001277983 */ /* 0x000ea20000300800 */
[----:B------:R-:W-:Y:S01]  /*20230*/  F2FP.SATFINITE.E4M3.F32.PACK_AB_MERGE_C R209, RZ, R209, RZ ;  /* 0x000000d1ffd1723e */ /* 0x000fe200048070ff */
[----:B------:R-:W-:Y:S01]  /*20240*/  FMUL R236, R236, UR20 ;  /* 0x00000014ecec7c20 */ /* 0x000fe20008400000 */
[----:B-----5:R-:W-:Y:S01]  /*20250*/  F2FP.SATFINITE.E4M3.F32.PACK_AB_MERGE_C R7, RZ, R210, RZ ;  /* 0x000000d2ff07723e */ /* 0x020fe200048070ff */
[----:B------:R3:W-:Y:S01]  /*20260*/  @!P5 STG.E.U8 desc[UR14][R24.64+0x99], R5 ;  /* 0x000099051800d986 */ /* 0x0007e2000c10110e */
[C---:B------:R-:W-:Y:S01]  /*20270*/  ISETP.LT.OR P5, PT, R0.reuse, 0xa1, !P1 ;  /* 0x000000a10000780c */ /* 0x040fe20004fa1670 */
[----:B------:R-:W-:Y:S01]  /*20280*/  FMUL R235, R235, UR20 ;  /* 0x00000014ebeb7c20 */ /* 0x000fe20008400000 */
[----:B------:R-:W-:Y:S01]  /*20290*/  F2FP.SATFINITE.E4M3.F32.PACK_AB_MERGE_C R211, RZ, R211, RZ ;  /* 0x000000d3ffd3723e */ /* 0x000fe200048070ff */
[----:B------:R-:W-:Y:S01]  /*202a0*/  @!P3 STG.E.U8 desc[UR14][R26.64+0x98], R209 ;  /* 0x000098d11a00b986 */ /* 0x000fe2000c10110e */
[C---:B------:R-:W-:Y:S01]  /*202b0*/  ISETP.LT.OR P3, PT, R0.reuse, 0xa2, !P1 ;  /* 0x000000a20000780c */ /* 0x040fe20004f61670 */
[----:B------:R-:W-:Y:S01]  /*202c0*/  FMUL R237, R237, UR20 ;  /* 0x00000014eded7c20 */ /* 0x000fe20008400000 */
[----:B0-----:R-:W-:Y:S01]  /*202d0*/  F2FP.SATFINITE.E4M3.F32.PACK_AB_MERGE_C R3, RZ, R212, RZ ;  /* 0x000000d4ff03723e */ /* 0x001fe200048070ff */
[----:B------:R0:W-:Y:S01]  /*202e0*/  @!P6 STG.E.U8 desc[UR14][R26.64+0x99], R7 ;  /* 0x000099071a00e986 */ /* 0x0001e2000c10110e */
[----:B------:R-:W-:-:S02]  /*202f0*/  ISETP.LT.OR P6, PT, R0, 0xa1, !P2 ;  /* 0x000000a10000780c */ /* 0x000fc400057c1670 */
[----:B------:R-:W-:Y:S01]  /*20300*/  F2FP.SATFINITE.E4M3.F32.PACK_AB_MERGE_C R213, RZ, R213, RZ ;  /* 0x000000d5ffd5723e */ /* 0x000fe200048070ff */
[----:B------:R-:W5:Y:S01]  /*20310*/  LDL.LU R38, [R1+0x21c] ;  /* 0x00021c0001267983 */ /* 0x000f620000300800 */
[----:B---3--:R-:W-:Y:S02]  /*20320*/  F2FP.SATFINITE.E4M3.F32.PACK_AB_MERGE_C R5, RZ, R214, RZ ;  /* 0x000000d6ff05723e */ /* 0x008fe400048070ff */
[----:B------:R-:W-:Y:S01]  /*20330*/  F2FP.SATFINITE.E4M3.F32.PACK_AB_MERGE_C R215, RZ, R215, RZ ;  /* 0x000000d7ffd7723e */ /* 0x000fe200048070ff */
[----:B------:R-:W-:Y:S01]  /*20340*/  @!P5 STG.E.U8 desc[UR14][R24.64+0xa0], R211 ;  /* 0x0000a0d31800d986 */ /* 0x000fe2000c10110e */
[C---:B------:R-:W-:Y:S02]  /*20350*/  ISETP.LT.OR P5, PT, R0.reuse, 0xa2, !P2 ;  /* 0x000000a20000780c */ /* 0x040fe400057a1670 */
[----:B------:R-:W-:Y:S01]  /*20360*/  F2FP.SATFINITE.E4M3.F32.PACK_AB_MERGE_C R217, RZ, R217, RZ ;  /* 0x000000d9ffd9723e */ /* 0x000fe200048070ff */
[----:B------:R3:W-:Y:S01]  /*20370*/  @!P3 STG.E.U8 desc[UR14][R24.64+0xa1], R3 ;  /* 0x0000a1031800b986 */ /* 0x0007e2000c10110e */
[----:B------:R-:W-:-:S02]  /*20380*/  ISETP.LT.OR P3, PT, R0, 0xa9, !P1 ;  /* 0x000000a90000780c */ /* 0x000fc40004f61670 */
[----:B0-----:R-:W-:Y:S01]  /*20390*/  F2FP.SATFINITE.E4M3.F32.PACK_AB_MERGE_C R7, RZ, R216, RZ ;  /* 0x000000d8ff07723e */ /* 0x001fe200048070ff */
[----:B------:R-:W-:Y:S01]  /*203a0*/  @!P6 STG.E.U8 desc[UR14][R26.64+0xa0], R213 ;  /* 0x0000a0d51a00e986 */ /* 0x000fe2000c10110e */
[C---:B------:R-:W-:Y:S02]  /*203b0*/  ISETP.LT.OR P6, PT, R0.reuse, 0xaa, !P1 ;  /* 0x000000aa0000780c */ /* 0x040fe40004fc1670 */
[----:B------:R-:W-:Y:S02]  /*203c0*/  F2FP.SATFINITE.E4M3.F32.PACK_AB_MERGE_C R219, RZ, R219, RZ ;  /* 0x000000dbffdb723e */ /* 0x000fe400048070ff */
[----:B------:R-:W-:Y:S01]  /*203d0*/  F2FP.SATFINITE.E4M3.F32.PACK_AB_MERGE_C R221, RZ, R221, RZ ;  /* 0x000000ddffdd723e */ /* 0x000fe200048070ff */
[----:B------:R0:W-:Y:S01]  /*203e0*/  @!P5 STG.E.U8 desc[UR14][R26.64+0xa1], R5 ;  /* 0x0000a1051a00d986 */ /* 0x0001e2000c10110e */
[C---:B------:R-:W-:Y:S02]  /*203f0*/  ISETP.LT.OR P5, PT, R0.reuse, 0xa9, !P2 ;  /* 0x000000a90000780c */ /* 0x040fe400057a1670 */
[----:B---3--:R-:W-:Y:S01]  /*20400*/  F2FP.SATFINITE.E4M3.F32.PACK_AB_MERGE_C R3, RZ, R218, RZ ;  /* 0x000000daff03723e */ /* 0x008fe200048070ff */
[----:B------:R-:W-:Y:S01]  /*20410*/  @!P3 STG.E.U8 desc[UR14][R24.64+0xa8], R215 ;  /* 0x0000a8d71800b986 */ /* 0x000fe2000c10110e */
[----:B------:R-:W-:-:S02]  /*20420*/  ISETP.LT.OR P3, PT, R0, 0xaa, !P2 ;  /* 0x000000aa0000780c */ /* 0x000fc40005761670 */
[----:B------:R-:W-:Y:S01]  /*20430*/  F2FP.SATFINITE.E4M3.F32.PACK_AB_MERGE_C R223, RZ, R223, RZ ;  /* 0x000000dfffdf723e */ /* 0x000fe200048070ff */
[----:B------:R3:W-:Y:S01]  /*20440*/  @!P6 STG.E.U8 desc[UR14][R24.64+0xa9], R7 ;  /* 0x0000a9071800e986 */ /* 0x0007e2000c10110e */
[C---:B------:R-:W-:Y:S02]  /*20450*/  ISETP.LT.OR P6, PT, R0.reuse, 0xb1, !P1 ;  /* 0x000000b10000780c */ /* 0x040fe40004fc1670 */
[----:B------:R-:W-:Y:S02]  /*20460*/  F2FP.SATFINITE.E4M3.F32.PACK_AB_MERGE_C R225, RZ, R225, RZ ;  /* 0x000000e1ffe1723e */ /* 0x000fe400048070ff */
[----:B0-----:R-:W-:Y:S01]  /*20470*/  F2FP.SATFINITE.E4M3.F32.PACK_AB_MERGE_C R5, RZ, R220, RZ ;  /* 0x000000dcff05723e */ /* 0x001fe200048070ff */
[----:B------:R-:W-:Y:S01]  /*20480*/  @!P5 STG.E.U8 desc[UR14][R26.64+0xa8], R217 ;  /* 0x0000a8d91a00d986 */ /* 0x000fe2000c10110e */
[C---:B------:R-:W-:Y:S02]  /*20490*/  ISETP.LT.OR P5, PT, R0.reuse, 0xb2, !P1 ;  /* 0x000000b20000780c */ /* 0x040fe40004fa1670 */
[----:B------:R-:W-:Y:S01]  /*204a0*/  F2FP.SATFINITE.E4M3.F32.PACK_AB_MERGE_C R227, RZ, R227, RZ ;  /* 0x000000e3ffe3723e */ /* 0x000fe200048070ff */
[----:B------:R0:W-:Y:S01]  /*204b0*/  @!P3 STG.E.U8 desc[UR14][R26.64+0xa9], R3 ;  /* 0x0000a9031a00b986 */ /* 0x0001e2000c10110e */
[----:B------:R-:W-:-:S02]  /*204c0*/  ISETP.LT.OR P3, PT, R0, 0xb1, !P2 ;  /* 0x000000b10000780c */ /* 0x000fc40005761670 */
[----:B---3--:R-:W-:Y:S01]  /*204d0*/  F2FP.SATFINITE.E4M3.F32.PACK_AB_MERGE_C R7, RZ, R222, RZ ;  /* 0x000000deff07723e */ /* 0x008fe200048070ff */
[----:B------:R-:W-:Y:S01]  /*204e0*/  @!P6 STG.E.U8 desc[UR14][R24.64+0xb0], R219 ;  /* 0x0000b0db1800e986 */ /* 0x000fe2000c10110e */
[C---:B------:R-:W-:Y:S02]  /*204f0*/  ISETP.LT.OR P6, PT, R0.reuse, 0xb2, !P2 ;  /* 0x000000b20000780c */ /* 0x040fe400057c1670 */
[----:B------:R-:W-:Y:S02]  /*20500*/  F2FP.SATFINITE.E4M3.F32.PACK_AB_MERGE_C R229, RZ, R229, RZ ;  /* 0x000000e5ffe5723e */ /* 0x000fe400048070ff */
[----:B------:R-:W-:Y:S01]  /*20510*/  F2FP.SATFINITE.E4M3.F32.PACK_AB_MERGE_C R231, RZ, R231, RZ ;  /* 0x000000e7ffe7723e */ /* 0x000fe200048070ff */
[----:B------:R3:W-:Y:S01]  /*20520*/  @!P5 STG.E.U8 desc[UR14][R24.64+0xb1], R5 ;  /* 0x0000b1051800d986 */ /* 0x0007e2000c10110e */
[C---:B------:R-:W-:Y:S02]  /*20530*/  ISETP.LT.OR P5, PT, R0.reuse, 0xb9, !P1 ;  /* 0x000000b90000780c */ /* 0x040fe40004fa1670 */
[----:B0-----:R-:W-:Y:S01]  /*20540*/  F2FP.SATFINITE.E4M3.F32.PACK_AB_MERGE_C R3, RZ, R224, RZ ;  /* 0x000000e0ff03723e */ /* 0x001fe200048070ff */
[----:B------:R-:W-:Y:S01]  /*20550*/  @!P3 STG.E.U8 desc[UR14][R26.64+0xb0], R221 ;  /* 0x0000b0dd1a00b986 */ /* 0x000fe2000c10110e */
[----:B------:R-:W-:-:S02]  /*20560*/  ISETP.LT.OR P3, PT, R0, 0xba, !P1 ;  /* 0x000000ba0000780c */ /* 0x000fc40004f61670 */
[----:B------:R-:W-:Y:S01]  /*20570*/  F2FP.SATFINITE.E4M3.F32.PACK_AB_MERGE_C R233, RZ, R233, RZ ;  /* 0x000000e9ffe9723e */ /* 0x000fe200048070ff */
[----:B------:R0:W-:Y:S01]  /*20580*/  @!P6 STG.E.U8 desc[UR14][R26.64+0xb1], R7 ;  /* 0x0000b1071a00e986 */ /* 0x0001e2000c10110e */
[C---:B------:R-:W-:Y:S02]  /*20590*/  ISETP.LT.OR P6, PT, R0.reuse, 0xb9, !P2 ;  /* 0x000000b90000780c */ /* 0x040fe400057c1670 */
[----:B------:R-:W-:Y:S02]  /*205a0*/  F2FP.SATFINITE.E4M3.F32.PACK_AB_MERGE_C R235, RZ, R235, RZ ;  /* 0x000000ebffeb723e */ /* 0x000fe400048070ff */
[----:B---3--:R-:W-:Y:S01]  /*205b0*/  F2FP.SATFINITE.E4M3.F32.PACK_AB_MERGE_C R5, RZ, R226, RZ ;  /* 0x000000e2ff05723e */ /* 0x008fe200048070ff */
[----:B------:R-:W-:Y:S01]  /*205c0*/  @!P5 STG.E.U8 desc[UR14][R24.64+0xb8], R223 ;  /* 0x0000b8df1800d986 */ /* 0x000fe2000c10110e */
[----:B------:R-:W-:-:S03]  /*205d0*/  ISETP.LT.OR P5, PT, R0, 0xba, !P2 ;  /* 0x000000ba0000780c */ /* 0x000fc600057a1670 */
[----:B------:R3:W-:Y:S01]  /*205e0*/  @!P3 STG.E.U8 desc[UR14][R24.64+0xb9], R3 ;  /* 0x0000b9031800b986 */ /* 0x0007e2000c10110e */
[C---:B------:R-:W-:Y:S02]  /*205f0*/  ISETP.LT.OR P3, PT, R0.reuse, 0xc1, !P1 ;  /* 0x000000c10000780c */ /* 0x040fe40004f61670 */
[----:B0-----:R-:W-:Y:S01]  /*20600*/  F2FP.SATFINITE.E4M3.F32.PACK_AB_MERGE_C R7, RZ, R228, RZ ;  /* 0x000000e4ff07723e */ /* 0x001fe200048070ff */
[----:B------:R-:W-:Y:S01]  /*20610*/  @!P6 STG.E.U8 desc[UR14][R26.64+0xb8], R225 ;  /* 0x0000b8e11a00e986 */ /* 0x000fe2000c10110e */
[----:B------:R-:W-:-:S05]  /*20620*/  ISETP.LT.OR P6, PT, R0, 0xc2, !P1 ;  /* 0x000000c20000780c */ /* 0x000fca0004fc1670 */
[----:B------:R0:W-:Y:S01]  /*20630*/  @!P5 STG.E.U8 desc[UR14][R26.64+0xb9], R5 ;  /* 0x0000b9051a00d986 */ /* 0x0001e2000c10110e */
[C---:B------:R-:W-:Y:S02]  /*20640*/  ISETP.LT.OR P5, PT, R0.reuse, 0xc1, !P2 ;  /* 0x000000c10000780c */ /* 0x040fe400057a1670 */
[----:B---3--:R-:W-:Y:S01]  /*20650*/  F2FP.SATFINITE.E4M3.F32.PACK_AB_MERGE_C R3, RZ, R230, RZ ;  /* 0x000000e6ff03723e */ /* 0x008fe200048070ff */
[----:B------:R-:W-:Y:S01]  /*20660*/  @!P3 STG.E.U8 desc[UR14][R24.64+0xc0], R227 ;  /* 0x0000c0e31800b986 */ /* 0x000fe2000c10110e */
[----:B------:R-:W-:-:S03]  /*20670*/  ISETP.LT.OR P3, PT, R0, 0xc2, !P2 ;  /* 0x000000c20000780c */ /* 0x000fc60005761670 */
[----:B------:R3:W-:Y:S01]  /*20680*/  @!P6 STG.E.U8 desc[UR14][R24.64+0xc1], R7 ;  /* 0x0000c1071800e986 */ /* 0x0007e2000c10110e */
[----:B------:R-:W-:Y:S02]  /*20690*/  ISETP.LT.OR P6, PT, R0, 0xc9, !P1 ;  /* 0x000000c90000780c */ /* 0x000fe40004fc1670 */
[----:B0-----:R-:W-:-:S03]  /*206a0*/  F2FP.SATFINITE.E4M3.F32.PACK_AB_MERGE_C R5, RZ, R232, RZ ;  /* 0x000000e8ff05723e */ /* 0x001fc600048070ff */
[----:B------:R-:W-:Y:S01]  /*206b0*/  @!P5 STG.E.U8 desc[UR14][R26.64+0xc0], R229 ;  /* 0x0000c0e51a00d986 */ /* 0x000fe2000c10110e */
[----:B------:R-:W-:-:S03]  /*206c0*/  ISETP.LT.OR P5, PT, R0, 0xca, !P1 ;  /* 0x000000ca0000780c */ /* 0x000fc60004fa1670 */
[----:B------:R4:W-:Y:S01]  /*206d0*/  @!P3 STG.E.U8 desc[UR14][R26.64+0xc1], R3 ;  /* 0x0000c1031a00b986 */ /* 0x0009e2000c10110e */
[C---:B------:R-:W-:Y:S02]  /*206e0*/  ISETP.LT.OR P3, PT, R0.reuse, 0xc9, !P2 ;  /* 0x000000c90000780c */ /* 0x040fe40005761670 */
[----:B---3--:R-:W-:Y:S01]  /*206f0*/  F2FP.SATFINITE.E4M3.F32.PACK_AB_MERGE_C R7, RZ, R234, RZ ;  /* 0x000000eaff07723e */ /* 0x008fe200048070ff */
[----:B------:R-:W-:Y:S01]  /*20700*/  @!P6 STG.E.U8 desc[UR14][R24.64+0xc8], R231 ;  /* 0x0000c8e71800e986 */ /* 0x000fe2000c10110e */
[----:B------:R-:W-:-:S05]  /*20710*/  ISETP.LT.OR P6, PT, R0, 0xca, !P2 ;  /* 0x000000ca0000780c */ /* 0x000fca00057c1670 */
[----:B------:R0:W-:Y:S01]  /*20720*/  @!P5 STG.E.U8 desc[UR14][R24.64+0xc9], R5 ;  /* 0x0000c9051800d986 */ /* 0x0001e2000c10110e */
[----:B------:R-:W-:-:S03]  /*20730*/  ISETP.LT.OR P5, PT, R0, 0xd1, !P1 ;  /* 0x000000d10000780c */ /* 0x000fc60004fa1670 */
[----:B------:R-:W-:Y:S01]  /*20740*/  @!P3 STG.E.U8 desc[UR14][R26.64+0xc8], R233 ;  /* 0x0000c8e91a00b986 */ /* 0x000fe2000c10110e */
[----:B------:R-:W-:-:S03]  /*20750*/  ISETP.LT.OR P3, PT, R0, 0xd2, !P1 ;  /* 0x000000d20000780c */ /* 0x000fc60004f61670 */
[----:B------:R3:W-:Y:S01]  /*20760*/  @!P6 STG.E.U8 desc[UR14][R26.64+0xc9], R7 ;  /* 0x0000c9071a00e986 */ /* 0x0007e2000c10110e */
[----:B----4-:R-:W-:Y:S01]  /*20770*/  FMUL R3, R36, UR20 ;  /* 0x0000001424037c20 */ /* 0x010fe20008400000 */
[----:B------:R-:W-:Y:S02]  /*20780*/  ISETP.LT.OR P6, PT, R0, 0xd1, !P2 ;  /* 0x000000d10000780c */ /* 0x000fe400057c1670 */
[----:B0-----:R-:W-:Y:S02]  /*20790*/  F2FP.SATFINITE.E4M3.F32.PACK_AB_MERGE_C R5, RZ, R236, RZ ;  /* 0x000000ecff05723e */ /* 0x001fe400048070ff */
[----:B---3--:R-:W-:Y:S01]  /*207a0*/  F2FP.SATFINITE.E4M3.F32.PACK_AB_MERGE_C R7, RZ, R2, RZ ;  /* 0x00000002ff07723e */ /* 0x008fe200048070ff */
[----:B------:R-:W-:Y:S01]  /*207b0*/  FMUL R2, R37, UR20 ;  /* 0x0000001425027c20 */ /* 0x000fe20008400000 */
[----:B------:R-:W-:Y:S04]  /*207c0*/  @!P5 STG.E.U8 desc[UR14][R24.64+0xd0], R235 ;  /* 0x0000d0eb1800d986 */ /* 0x000fe8000c10110e */
[----:B------:R-:W3:Y:S01]  /*207d0*/  LDL.LU R37, [R1+0x220] ;  /* 0x0002200001257983 */ /* 0x000ee20000300800 */
[----:B------:R-:W-:Y:S01]  /*207e0*/  F2FP.SATFINITE.E4M3.F32.PACK_AB_MERGE_C R9, RZ, R2, RZ ;  /* 0x00000002ff09723e */ /* 0x000fe200048070ff */
[----:B------:R-:W-:-:S02]  /*207f0*/  FMUL R2, R35, UR20 ;  /* 0x0000001423027c20 */ /* 0x000fc40008400000 */
[----:B------:R-:W4:Y:S01]  /*20800*/  LDL.LU R36, [R1+0x224] ;  /* 0x0002240001247983 */ /* 0x000f220000300800 */
[----:B------:R-:W-:-:S03]  /*20810*/  F2FP.SATFINITE.E4M3.F32.PACK_AB_MERGE_C R11, RZ, R3, RZ ;  /* 0x00000003ff0b723e */ /* 0x000fc600048070ff */
[----:B------:R0:W-:Y:S01]  /*20820*/  @!P3 STG.E.U8 desc[UR14][R24.64+0xd1], R5 ;  /* 0x0000d1051800b986 */ /* 0x0001e2000c10110e */
[----:B------:R-:W-:-:S03]  /*20830*/  FMUL R3, R32, UR20 ;  /* 0x0000001420037c20 */ /* 0x000fc60008400000 */
[----:B------:R-:W4:Y:S01]  /*20840*/  LDL.LU R35, [R1+0x228] ;  /* 0x0002280001237983 */ /* 0x000f220000300800 */
[----:B0-----:R-:W-:Y:S01]  /*20850*/  F2FP.SATFINITE.E4M3.F32.PACK_AB_MERGE_C R5, RZ, R2, RZ ;  /* 0x00000002ff05723e */ /* 0x001fe200048070ff */
[----:B------:R-:W-:Y:S02]  /*20860*/  FMUL R2, R33, UR20 ;  /* 0x0000001421027c20 */ /* 0x000fe40008400000 */
[----:B------:R-:W4:Y:S04]  /*20870*/  LDL.LU R33, [R1+0x22c] ;  /* 0x00022c0001217983 */ /* 0x000f280000300800 */
[----:B------:R-:W4:Y:S01]  /*20880*/  LDL.LU R32, [R1+0x230] ;  /* 0x0002300001207983 */ /* 0x000f220000300800 */
[C---:B------:R-:W-:Y:S02]  /*20890*/  ISETP.LT.OR P5, PT, R0.reuse, 0xd2, !P2 ;  /* 0x000000d20000780c */ /* 0x040fe400057a1670 */
[----:B------:R-:W-:Y:S01]  /*208a0*/  ISETP.LT.OR P3, PT, R0, 0xd9, !P1 ;  /* 0x000000d90000780c */ /* 0x000fe20004f61670 */
[----:B------:R-:W4:Y:S01]  /*208b0*/  LDL.LU R41, [R1+0x234] ;  /* 0x0002340001297983 */ /* 0x000f220000300800 */
[----:B------:R-:W-:-:S05]  /*208c0*/  F2FP.SATFINITE.E4M3.F32.PACK_AB_MERGE_C R237, RZ, R237, RZ ;  /* 0x000000edffed723e */ /* 0x000fca00048070ff */
[----:B------:R-:W-:Y:S01]  /*208d0*/  @!P6 STG.E.U8 desc[UR14][R26.64+0xd0], R237 ;  /* 0x0000d0ed1a00e986 */ /* 0x000fe2000c10110e */
[----:B------:R-:W-:-:S03]  /*208e0*/  ISETP.LT.OR P6, PT, R0, 0xda, !P1 ;  /* 0x000000da0000780c */ /* 0x000fc60004fc1670 */
[----:B------:R0:W-:Y:S01]  /*208f0*/  @!P5 STG.E.U8 desc[UR14][R26.64+0xd1], R7 ;  /* 0x0000d1071a00d986 */ /* 0x0001e2000c10110e */
[----:B------:R-:W-:-:S03]  /*20900*/  ISETP.LT.OR P5, PT, R0, 0xd9, !P2 ;  /* 0x000000d90000780c */ /* 0x000fc600057a1670 */
[----:B------:R1:W-:Y:S01]  /*20910*/  @!P3 STG.E.U8 desc[UR14][R24.64+0xd8], R9 ;  /* 0x0000d8091800b986 */ /* 0x0003e2000c10110e */
[----:B------:R-:W-:Y:S02]  /*20920*/  ISETP.LT.OR P3, PT, R0, 0xda, !P2 ;  /* 0x000000da0000780c */ /* 0x000fe40005761670 */
[----:B0-----:R-:W-:-:S03]  /*20930*/  F2FP.SATFINITE.E4M3.F32.PACK_AB_MERGE_C R7, RZ, R2, RZ ;  /* 0x00000002ff07723e */ /* 0x001fc600048070ff */
[----:B------:R-:W-:Y:S01]  /*20940*/  @!P6 STG.E.U8 desc[UR14][R24.64+0xd9], R11 ;  /* 0x0000d90b1800e986 */ /* 0x000fe2000c10110e */
[----:B-1----:R-:W-:-:S03]  /*20950*/  F2FP.SATFINITE.E4M3.F32.PACK_AB_MERGE_C R9, RZ, R3, RZ ;  /* 0x00000003ff09723e */ /* 0x002fc600048070ff */
[----:B------:R0:W-:Y:S04]  /*20960*/  @!P5 STG.E.U8 desc[UR14][R26.64+0xd8], R5 ;  /* 0x0000d8051a00d986 */ /* 0x0001e8000c10110e */
[----:B------:R1:W-:Y:S01]  /*20970*/  @!P3 STG.E.U8 desc[UR14][R26.64+0xd9], R7 ;  /* 0x0000d9071a00b986 */ /* 0x0003e2000c10110e */
[----:B--2---:R-:W-:-:S03]  /*20980*/  FMUL R4, R39, UR20 ;  /* 0x0000001427047c20 */ /* 0x004fc60008400000 */
[----:B------:R-:W2:Y:S01]  /*20990*/  LDL.LU R39, [R1+0x238] ;  /* 0x0002380001277983 */ /* 0x000ea20000300800 */
[----:B-----5:R-:W-:-:S03]  /*209a0*/  FMUL R2, R38, UR20 ;  /* 0x0000001426027c20 */ /* 0x020fc60008400000 */
[----:B------:R-:W5:Y:S02]  /*209b0*/  LDL.LU R38, [R1+0x23c] ;  /* 0x00023c0001267983 */ /* 0x000f640000300800 */
[----:B0-----:R-:W-:Y:S02]  /*209c0*/  F2FP.SATFINITE.E4M3.F32.PACK_AB_MERGE_C R5, RZ, R2, RZ ;  /* 0x00000002ff05723e */ /* 0x001fe400048070ff */
[----:B------:R-:W-:Y:S01]  /*209d0*/  F2FP.SATFINITE.E4M3.F32.PACK_AB_MERGE_C R11, RZ, R4, RZ ;  /* 0x00000004ff0b723e */ /* 0x000fe200048070ff */
[----:B---3--:R-:W-:Y:S02]  /*209e0*/  FMUL R3, R37, UR20 ;  /* 0x0000001425037c20 */ /* 0x008fe40008400000 */
[----:B------:R-:W3:Y:S01]  /*209f0*/  LDL.LU R37, [R1+0x240] ;  /* 0x0002400001257983 */ /* 0x000ee20000300800 */
[----:B----4-:R-:W-:-:S03]  /*20a00*/  FMUL R2, R36, UR20 ;  /* 0x0000001424027c20 */ /* 0x010fc60008400000 */
[----:B------:R-:W4:Y:S01]  /*20a10*/  LDL.LU R36, [R1+0x244] ;  /* 0x0002440001247983 */ /* 0x000f220000300800 */
[----:B------:R-:W-:Y:S02]  /*20a20*/  F2FP.SATFINITE.E4M3.F32.PACK_AB_MERGE_C R13, RZ, R3, RZ ;  /* 0x00000003ff0d723e */ /* 0x000fe400048070ff */
[----:B-1----:R-:W-:Y:S01]  /*20a30*/  F2FP.SATFINITE.E4M3.F32.PACK_AB_MERGE_C R7, RZ, R2, RZ ;  /* 0x00000002ff07723e */ /* 0x002fe200048070ff */
[----:B------:R-:W-:Y:S02]  /*20a40*/  FMUL R2, R35, UR20 ;  /* 0x0000001423027c20 */ /* 0x000fe40008400000 */
[----:B------:R-:W4:Y:S01]  /*20a50*/  LDL.LU R35, [R1+0x248] ;  /* 0x0002480001237983 */ /* 0x000f220000300800 */
[----:B------:R-:W-:-:S03]  /*20a60*/  FMUL R3, R33, UR20 ;  /* 0x0000001421037c20 */ /* 0x000fc60008400000 */
[----:B------:R-:W4:Y:S01]  /*20a70*/  LDL.LU R33, [R1+0x24c] ;  /* 0x00024c0001217983 */ /* 0x000f220000300800 */
[----:B------:R-:W-:-:S03]  /*20a80*/  FMUL R4, R32, UR20 ;  /* 0x0000001420047c20 */ /* 0x000fc60008400000 */
[----:B------:R-:W4:Y:S01]  /*20a90*/  LDL.LU R32, [R1+0x250] ;  /* 0x0002500001207983 */ /* 0x000f220000300800 */
[C---:B------:R-:W-:Y:S02]  /*20aa0*/  ISETP.LT.OR P6, PT, R0.reuse, 0xe1, !P1 ;  /* 0x000000e10000780c */ /* 0x040fe40004fc1670 */
[C---:B------:R-:W-:Y:S02]  /*20ab0*/  ISETP.LT.OR P5, PT, R0.reuse, 0xe2, !P1 ;  /* 0x000000e20000780c */ /* 0x040fe40004fa1670 */
[----:B------:R-:W-:-:S09]  /*20ac0*/  ISETP.LT.OR P3, PT, R0, 0xe1, !P2 ;  /* 0x000000e10000780c */ /* 0x000fd20005761670 */
[----:B------:R0:W-:Y:S01]  /*20ad0*/  @!P6 STG.E.U8 desc[UR14][R24.64+0xe0], R9 ;  /* 0x0000e0091800e986 */ /* 0x0001e2000c10110e */
[----:B------:R-:W-:-:S03]  /*20ae0*/  ISETP.LT.OR P6, PT, R0, 0xe2, !P2 ;  /* 0x000000e20000780c */ /* 0x000fc600057c1670 */
[----:B------:R-:W-:Y:S01]  /*20af0*/  @!P5 STG.E.U8 desc[UR14][R24.64+0xe1], R11 ;  /* 0x0000e10b1800d986 */ /* 0x000fe2000c10110e */
[----:B------:R-:W-:-:S03]  /*20b00*/  ISETP.LT.OR P5, PT, R0, 0xe9, !P1 ;  /* 0x000000e90000780c */ /* 0x000fc60004fa1670 */
[----:B------:R1:W-:Y:S01]  /*20b10*/  @!P3 STG.E.U8 desc[UR14][R26.64+0xe0], R5 ;  /* 0x0000e0051a00b986 */ /* 0x0003e2000c10110e */
[----:B------:R-:W-:-:S05]  /*20b20*/  ISETP.LT.OR P3, PT, R0, 0xea, !P1 ;  /* 0x000000ea0000780c */ /* 0x000fca0004f61670 */
[----:B------:R-:W-:Y:S01]  /*20b30*/  @!P6 STG.E.U8 desc[UR14][R26.64+0xe1], R13 ;  /* 0x0000e10d1a00e986 */ /* 0x000fe2000c10110e */
[C---:B------:R-:W-:Y:S02]  /*20b40*/  ISETP.LT.OR P6, PT, R0.reuse, 0xe9, !P2 ;  /* 0x000000e90000780c */ /* 0x040fe400057c1670 */
[----:B0-----:R-:W-:Y:S01]  /*20b50*/  F2FP.SATFINITE.E4M3.F32.PACK_AB_MERGE_C R9, RZ, R2, RZ ;  /* 0x00000002ff09723e */ /* 0x001fe200048070ff */
[----:B------:R0:W-:Y:S01]  /*20b60*/  @!P5 STG.E.U8 desc[UR14][R24.64+0xe8], R7 ;  /* 0x0000e8071800d986 */ /* 0x0001e2000c10110e */
[----:B------:R-:W-:Y:S01]  /*20b70*/  ISETP.LT.OR P5, PT, R0, 0xea, !P2 ;  /* 0x000000ea0000780c */ /* 0x000fe200057a1670 */
[----:B------:R-:W-:Y:S01]  /*20b80*/  FMUL R2, R41, UR20 ;  /* 0x0000001429027c20 */ /* 0x000fe20008400000 */
[----:B-1----:R-:W-:Y:S02]  /*20b90*/  F2FP.SATFINITE.E4M3.F32.PACK_AB_MERGE_C R5, RZ, R3, RZ ;  /* 0x00000003ff05723e */ /* 0x002fe400048070ff */
[----:B------:R-:W-:Y:S01]  /*20ba0*/  F2FP.SATFINITE.E4M3.F32.PACK_AB_MERGE_C R11, RZ, R4, RZ ;  /* 0x00000004ff0b723e */ /* 0x000fe200048070ff */
[----:B------:R-:W-:Y:S01]  /*20bb0*/  @!P3 STG.E.U8 desc[UR14][R24.64+0xe9], R9 ;  /* 0x0000e9091800b986 */ /* 0x000fe2000c10110e */
[----:B0-----:R-:W-:-:S03]  /*20bc0*/  F2FP.SATFINITE.E4M3.F32.PACK_AB_MERGE_C R7, RZ, R2, RZ ;  /* 0x00000002ff07723e */ /* 0x001fc600048070ff */
[----:B------:R0:W-:Y:S04]  /*20bd0*/  @!P6 STG.E.U8 desc[UR14][R26.64+0xe8], R5 ;  /* 0x0000e8051a00e986 */ /* 0x0001e8000c10110e */
[----:B------:R1:W-:Y:S01]  /*20be0*/  @!P5 STG.E.U8 desc[UR14][R26.64+0xe9], R11 ;  /* 0x0000e90b1a00d986 */ /* 0x0003e2000c10110e */
[----:B--2---:R-:W-:-:S05]  /*20bf0*/  FMUL R3, R39, UR20 ;  /* 0x0000001427037c20 */ /* 0x004fca0008400000 */
[----:B------:R-:W-:Y:S01]  /*20c00*/  F2FP.SATFINITE.E4M3.F32.PACK_AB_MERGE_C R13, RZ, R3, RZ ;  /* 0x00000003ff0d723e */ /* 0x000fe200048070ff */
[----:B-----5:R-:W-:-:S05]  /*20c10*/  FMUL R2, R38, UR20 ;  /* 0x0000001426027c20 */ /* 0x020fca0008400000 */
[----:B0-----:R-:W-:Y:S01]  /*20c20*/  F2FP.SATFINITE.E4M3.F32.PACK_AB_MERGE_C R5, RZ, R2, RZ ;  /* 0x00000002ff05723e */ /* 0x001fe200048070ff */
[----:B---3--:R-:W-:Y:S02]  /*20c30*/  FMUL R3, R37, UR20 ;  /* 0x0000001425037c20 */ /* 0x008fe40008400000 */
[----:B------:R-:W2:Y:S01]  /*20c40*/  LDL.LU R37, [R1+0x254] ;  /* 0x0002540001257983 */ /* 0x000ea20000300800 */
[----:B----4-:R-:W-:-:S03]  /*20c50*/  FMUL R4, R36, UR20 ;  /* 0x0000001424047c20 */ /* 0x010fc60008400000 */
[----:B------:R-:W3:Y:S01]  /*20c60*/  LDL.LU R39, [R1+0x258] ;  /* 0x0002580001277983 */ /* 0x000ee20000300800 */
[----:B------:R-:W-:-:S03]  /*20c70*/  F2FP.SATFINITE.E4M3.F32.PACK_AB_MERGE_C R9, RZ, R3, RZ ;  /* 0x00000003ff09723e */ /* 0x000fc600048070ff */
[----:B------:R-:W4:Y:S01]  /*20c80*/  LDL.LU R36, [R1+0x25c] ;  /* 0x00025c0001247983 */ /* 0x000f220000300800 */
[----:B-1----:R-:W-:Y:S01]  /*20c90*/  F2FP.SATFINITE.E4M3.F32.PACK_AB_MERGE_C R11, RZ, R4, RZ ;  /* 0x00000004ff0b723e */ /* 0x002fe200048070ff */
[----:B------:R-:W-:Y:S02]  /*20ca0*/  FMUL R2, R35, UR20 ;  /* 0x0000001423027c20 */ /* 0x000fe40008400000 */
[----:B------:R-:W5:Y:S01]  /*20cb0*/  LDL.LU R35, [R1+0x260] ;  /* 0x0002600001237983 */ /* 0x000f620000300800 */
[----:B------:R-:W-:-:S03]  /*20cc0*/  FMUL R3, R33, UR20 ;  /* 0x0000001421037c20 */ /* 0x000fc60008400000 */
[----:B------:R-:W5:Y:S01]  /*20cd0*/  LDL.LU R33, [R1+0x264] ;  /* 0x0002640001217983 */ /* 0x000f620000300800 */
[----:B------:R-:W-:-:S03]  /*20ce0*/  FMUL R4, R32, UR20 ;  /* 0x0000001420047c20 */ /* 0x000fc60008400000 */
[----:B------:R-:W5:Y:S01]  /*20cf0*/  LDL.LU R32, [R1+0x268] ;  /* 0x0002680001207983 */ /* 0x000f620000300800 */
[C---:B------:R-:W-:Y:S02]  /*20d00*/  ISETP.LT.OR P3, PT, R0.reuse, 0xf1, !P1 ;  /* 0x000000f10000780c */ /* 0x040fe40004f61670 */
[C---:B------:R-:W-:Y:S01]  /*20d10*/  ISETP.LT.OR P6, PT, R0.reuse, 0xf2, !P1 ;  /* 0x000000f20000780c */ /* 0x040fe20004fc1670 */
[----:B------:R-:W5:Y:S01]  /*20d20*/  LDL.LU R38, [R1+0x26c] ;  /* 0x00026c0001267983 */ /* 0x000f620000300800 */
[----:B------:R-:W-:-:S09]  /*20d30*/  ISETP.LT.OR P5, PT, R0, 0xf1, !P2 ;  /* 0x000000f10000780c */ /* 0x000fd200057a1670 */
[----:B------:R0:W-:Y:S01]  /*20d40*/  @!P3 STG.E.U8 desc[UR14][R24.64+0xf0], R7 ;  /* 0x0000f0071800b986 */ /* 0x0001e2000c10110e */
[----:B------:R-:W-:-:S03]  /*20d50*/  ISETP.LT.OR P3, PT, R0, 0xf2, !P2 ;  /* 0x000000f20000780c */ /* 0x000fc60005761670 */
[----:B------:R1:W-:Y:S01]  /*20d60*/  @!P6 STG.E.U8 desc[UR14][R24.64+0xf1], R13 ;  /* 0x0000f10d1800e986 */ /* 0x0003e2000c10110e */
[C---:B------:R-:W-:Y:S02]  /*20d70*/  ISETP.LT.OR P6, PT, R0.reuse, 0xf9, !P1 ;  /* 0x000000f90000780c */ /* 0x040fe40004fc1670 */
[----:B------:R-:W-:Y:S01]  /*20d80*/  ISETP.LT.OR P1, PT, R0, 0xfa, !P1 ;  /* 0x000000fa0000780c */ /* 0x000fe20004f21670 */
[----:B------:R1:W-:Y:S01]  /*20d90*/  @!P5 STG.E.U8 desc[UR14][R26.64+0xf0], R5 ;  /* 0x0000f0051a00d986 */ /* 0x0003e2000c10110e */
[----:B0-----:R-:W-:Y:S02]  /*20da0*/  F2FP.SATFINITE.E4M3.F32.PACK_AB_MERGE_C R7, RZ, R3, RZ ;  /* 0x00000003ff07723e */ /* 0x001fe400048070ff */
[----:B-1----:R-:W-:Y:S02]  /*20db0*/  F2FP.SATFINITE.E4M3.F32.PACK_AB_MERGE_C R13, RZ, R4, RZ ;  /* 0x00000004ff0d723e */ /* 0x002fe400048070ff */
[----:B------:R-:W-:Y:S01]  /*20dc0*/  F2FP.SATFINITE.E4M3.F32.PACK_AB_MERGE_C R5, RZ, R2, RZ ;  /* 0x00000002ff05723e */ /* 0x000fe200048070ff */
[----:B------:R0:W-:Y:S04]  /*20dd0*/  @!P3 STG.E.U8 desc[UR14][R26.64+0xf1], R9 ;  /* 0x0000f1091a00b986 */ /* 0x0001e8000c10110e */
[----:B------:R1:W-:Y:S04]  /*20de0*/  @!P6 STG.E.U8 desc[UR14][R24.64+0xf8], R11 ;  /* 0x0000f80b1800e986 */ /* 0x0003e8000c10110e */
[----:B------:R1:W-:Y:S01]  /*20df0*/  @!P1 STG.E.U8 desc[UR14][R24.64+0xf9], R5 ;  /* 0x0000f90518009986 */ /* 0x0003e2000c10110e */
[----:B--2---:R-:W-:-:S03]  /*20e00*/  FMUL R2, R37, UR20 ;  /* 0x0000001425027c20 */ /* 0x004fc60008400000 */
[----:B------:R-:W2:Y:S01]  /*20e10*/  LDL.LU R37, [R1+0x270] ;  /* 0x0002700001257983 */ /* 0x000ea20000300800 */
[----:B---3--:R-:W-:-:S03]  /*20e20*/  FMUL R3, R39, UR20 ;  /* 0x0000001427037c20 */ /* 0x008fc60008400000 */
[----:B------:R-:W3:Y:S01]  /*20e30*/  LDL.LU R39, [R1+0x274] ;  /* 0x0002740001277983 */ /* 0x000ee20000300800 */
[----:B----4-:R-:W-:-:S03]  /*20e40*/  FMUL R4, R36, UR20 ;  /* 0x0000001424047c20 */ /* 0x010fc60008400000 */
[----:B------:R-:W4:Y:S01]  /*20e50*/  LDL.LU R36, [R1+0x278] ;  /* 0x0002780001247983 */ /* 0x000f220000300800 */
[----:B0-----:R-:W-:Y:S01]  /*20e60*/  F2FP.SATFINITE.E4M3.F32.PACK_AB_MERGE_C R9, RZ, R2, RZ ;  /* 0x00000002ff09723e */ /* 0x001fe200048070ff */
[----:B-----5:R-:W-:Y:S01]  /*20e70*/  FMUL R2, R35, UR20 ;  /* 0x0000001423027c20 */ /* 0x020fe20008400000 */
[----:B-1----:R-:W-:Y:S01]  /*20e80*/  F2FP.SATFINITE.E4M3.F32.PACK_AB_MERGE_C R11, RZ, R3, RZ ;  /* 0x00000003ff0b723e */ /* 0x002fe200048070ff */
[----:B------:R-:W5:Y:S01]  /*20e90*/  LDL.LU R35, [R1+0x27c] ;  /* 0x00027c0001237983 */ /* 0x000f620000300800 */
[----:B------:R-:W-:Y:S01]  /*20ea0*/  F2FP.SATFINITE.E4M3.F32.PACK_AB_MERGE_C R5, RZ, R4, RZ ;  /* 0x00000004ff05723e */ /* 0x000fe200048070ff */
[----:B------:R-:W-:Y:S02]  /*20eb0*/  FMUL R3, R33, UR20 ;  /* 0x0000001421037c20 */ /* 0x000fe40008400000 */
[----:B------:R-:W5:Y:S01]  /*20ec0*/  LDL.LU R33, [R1+0x280] ;  /* 0x0002800001217983 */ /* 0x000f620000300800 */
[----:B------:R-:W-:-:S03]  /*20ed0*/  FMUL R4, R32, UR20 ;  /* 0x0000001420047c20 */ /* 0x000fc60008400000 */
[----:B------:R-:W5:Y:S01]  /*20ee0*/  LDL.LU R32, [R1+0x284] ;  /* 0x0002840001207983 */ /* 0x000f620000300800 */
[C---:B------:R-:W-:Y:S02]  /*20ef0*/  ISETP.LT.OR P5, PT, R0.reuse, 0xf9, !P2 ;  /* 0x000000f90000780c */ /* 0x040fe400057a1670 */
[----:B------:R-:W-:Y:S02]  /*20f00*/  ISETP.LT.OR P2, PT, R0, 0xfa, !P2 ;  /* 0x000000fa0000780c */ /* 0x000fe40005741670 */
[C---:B------:R-:W-:Y:S02]  /*20f10*/  ISETP.GE.AND P6, PT, R34.reuse, 0x81, PT ;  /* 0x000000812200780c */ /* 0x040fe40003fc6270 */
[----:B------:R-:W-:Y:S02]  /*20f20*/  ISETP.GE.AND P3, PT, R34, 0x89, PT ;  /* 0x000000892200780c */ /* 0x000fe40003f66270 */
[----:B------:R-:W-:-:S05]  /*20f30*/  ISETP.LT.OR P1, PT, R0, 0x1, !P6 ;  /* 0x000000010000780c */ /* 0x000fca0007721670 */
[----:B------:R0:W-:Y:S01]  /*20f40*/  @!P5 STG.E.U8 desc[UR14][R26.64+0xf8], R7 ;  /* 0x0000f8071a00d986 */ /* 0x0001e2000c10110e */
[----:B------:R-:W-:-:S03]  /*20f50*/  ISETP.LT.OR P5, PT, R0, 0x1, !P3 ;  /* 0x000000010000780c */ /* 0x000fc60005fa1670 */
[----:B------:R1:W-:Y:S01]  /*20f60*/  @!P2 STG.E.U8 desc[UR14][R26.64+0xf9], R13 ;  /* 0x0000f90d1a00a986 */ /* 0x0003e2000c10110e */
[----:B------:R-:W-:-:S03]  /*20f70*/  ISETP.LT.OR P2, PT, R0, 0x2, !P6 ;  /* 0x000000020000780c */ /* 0x000fc60007741670 */
[----:B------:R1:W-:Y:S01]  /*20f80*/  @!P1 STG.E.U8 desc[UR14][R30.64], R9 ;  /* 0x000000091e009986 */ /* 0x0003e2000c10110e */
[----:B------:R-:W-:Y:S02]  /*20f90*/  ISETP.LT.OR P1, PT, R0, 0x2, !P3 ;  /* 0x000000020000780c */ /* 0x000fe40005f21670 */
[----:B0-----:R-:W-:Y:S01]  /*20fa0*/  F2FP.SATFINITE.E4M3.F32.PACK_AB_MERGE_C R7, RZ, R2, RZ ;  /* 0x00000002ff07723e */ /* 0x001fe200048070ff */
[----:B------:R-:W-:Y:S02]  /*20fb0*/  FMUL R2, R38, UR20 ;  /* 0x0000001426027c20 */ /* 0x000fe40008400000 */
[----:B------:R-:W5:Y:S04]  /*20fc0*/  LDL.LU R38, [R1+0x288] ;  /* 0x0002880001267983 */ /* 0x000f680000300800 */
[----:B------:R-:W-:Y:S04]  /*20fd0*/  @!P2 STG.E.U8 desc[UR14][R30.64+0x1], R11 ;  /* 0x0000010b1e00a986 */ /* 0x000fe8000c10110e */
[----:B------:R0:W-:Y:S01]  /*20fe0*/  @!P5 STG.E.U8 desc[UR14][R28.64], R5 ;  /* 0x000000051c00d986 */ /* 0x0001e2000c10110e */
[----:B------:R-:W-:-:S02]  /*20ff0*/  ISETP.LT.OR P5, PT, R0, 0xa, !P6 ;  /* 0x0000000a0000780c */ /* 0x000fc400077a1670 */
[----:B-1----:R-:W-:Y:S02]  /*21000*/  F2FP.SATFINITE.E4M3.F32.PACK_AB_MERGE_C R13, RZ, R3, RZ ;  /* 0x00000003ff0d723e */ /* 0x002fe400048070ff */
[----:B------:R-:W-:Y:S01]  /*21010*/  F2FP.SATFINITE.E4M3.F32.PACK_AB_MERGE_C R9, RZ, R4, RZ ;  /* 0x00000004ff09723e */ /* 0x000fe200048070ff */
[----:B------:R1:W-:Y:S01]  /*21020*/  @!P1 STG.E.U8 desc[UR14][R28.64+0x1], R7 ;  /* 0x000001071c009986 */ /* 0x0003e2000c10110e */
[----:B0-----:R-:W-:-:S07]  /*21030*/  F2FP.SATFINITE.E4M3.F32.PACK_AB_MERGE_C R5, RZ, R2, RZ ;  /* 0x00000002ff05723e */ /* 0x001fce00048070ff */
[----:B------:R0:W-:Y:S01]  /*21040*/  @!P5 STG.E.U8 desc[UR14][R30.64+0x9], R9 ;  /* 0x000009091e00d986 */ /* 0x0001e2000c10110e */
[----:B--2---:R-:W-:-:S03]  /*21050*/  FMUL R3, R37, UR20 ;  /* 0x0000001425037c20 */ /* 0x004fc60008400000 */
[----:B------:R-:W2:Y:S01]  /*21060*/  LDL.LU R37, [R1+0x28c] ;  /* 0x00028c0001257983 */ /* 0x000ea20000300800 */
[----:B---3--:R-:W-:-:S03]  /*21070*/  FMUL R4, R39, UR20 ;  /* 0x0000001427047c20 */ /* 0x008fc60008400000 */
[----:B------:R-:W3:Y:S01]  /*21080*/  LDL.LU R39, [R1+0x290] ;  /* 0x0002900001277983 */ /* 0x000ee20000300800 */
[----:B----4-:R-:W-:-:S03]  /*21090*/  FMUL R2, R36, UR20 ;  /* 0x0000001424027c20 */ /* 0x010fc60008400000 */
[----:B------:R-:W4:Y:S01]  /*210a0*/  LDL.LU R36, [R1+0x294] ;  /* 0x0002940001247983 */ /* 0x000f220000300800 */
[----:B------:R-:W-:Y:S01]  /*210b0*/  F2FP.SATFINITE.E4M3.F32.PACK_AB_MERGE_C R11, RZ, R3, RZ ;  /* 0x00000003ff0b723e */ /* 0x000fe200048070ff */
[----:B-----5:R-:W-:Y:S01]  /*210c0*/  FMUL R3, R35, UR20 ;  /* 0x0000001423037c20 */ /* 0x020fe20008400000 */
[----:B-1----:R-:W-:Y:S01]  /*210d0*/  F2FP.SATFINITE.E4M3.F32.PACK_AB_MERGE_C R7, RZ, R4, RZ ;  /* 0x00000004ff07723e */ /* 0x002fe200048070ff */
[----:B------:R-:W5:Y:S01]  /*210e0*/  LDL.LU R35, [R1+0x298] ;  /* 0x0002980001237983 */ /* 0x000f620000300800 */
[----:B0-----:R-:W-:Y:S01]  /*210f0*/  F2FP.SATFINITE.E4M3.F32.PACK_AB_MERGE_C R9, RZ, R2, RZ ;  /* 0x00000002ff09723e */ /* 0x001fe200048070ff */
[----:B------:R-:W-:Y:S02]  /*21100*/  FMUL R4, R33, UR20 ;  /* 0x0000001421047c20 */ /* 0x000fe40008400000 */
[----:B------:R-:W5:Y:S01]  /*21110*/  LDL.LU R33, [R1+0x29c] ;  /* 0x00029c0001217983 */ /* 0x000f620000300800 */
[----:B------:R-:W-:-:S03]  /*21120*/  FMUL R2, R32, UR20 ;  /* 0x0000001420027c20 */ /* 0x000fc60008400000 */
[----:B------:R-:W5:Y:S01]  /*21130*/  LDL.LU R32, [R1+0x2a0] ;  /* 0x0002a00001207983 */ /* 0x000f620000300800 */
[C---:B------:R-:W-:Y:S02]  /*21140*/  ISETP.LT.OR P2, PT, R0.reuse, 0x9, !P6 ;  /* 0x000000090000780c */ /* 0x040fe40007741670 */
[C---:B------:R-:W-:Y:S02]  /*21150*/  ISETP.LT.OR P1, PT, R0.reuse, 0x9, !P3 ;  /* 0x000000090000780c */ /* 0x040fe40005f21670 */
[----:B------:R-:W-:-:S09]  /*21160*/  ISETP.LT.OR P5, PT, R0, 0x11, !P6 ;  /* 0x000000110000780c */ /* 0x000fd200077a1670 */
[----:B------:R0:W-:Y:S01]  /*21170*/  @!P2 STG.E.U8 desc[UR14][R30.64+0x8], R13 ;  /* 0x0000080d1e00a986 */ /* 0x0001e2000c10110e */
[----:B------:R-:W-:-:S03]  /*21180*/  ISETP.LT.OR P2, PT, R0, 0xa, !P3 ;  /* 0x0000000a0000780c */ /* 0x000fc60005f41670 */
[----:B------:R1:W-:Y:S01]  /*21190*/  @!P1 STG.E.U8 desc[UR14][R28.64+0x8], R5 ;  /* 0x000008051c009986 */ /* 0x0003e2000c10110e */
[----:B------:R-:W-:Y:S02]  /*211a0*/  ISETP.LT.OR P1, PT, R0, 0x11, !P3 ;  /* 0x000000110000780c */ /* 0x000fe40005f21670 */
[----:B0-----:R-:W-:-:S07]  /*211b0*/  F2FP.SATFINITE.E4M3.F32.PACK_AB_MERGE_C R13, RZ, R3, RZ ;  /* 0x00000003ff0d723e */ /* 0x001fce00048070ff */
[----:B------:R0:W-:Y:S01]  /*211c0*/  @!P2 STG.E.U8 desc[UR14][R28.64+0x9], R11 ;  /* 0x0000090b1c00a986 */ /* 0x0001e2000c10110e */
[----:B------:R-:W-:Y:S01]  /*211d0*/  ISETP.LT.OR P2, PT, R0, 0x12, !P6 ;  /* 0x000000120000780c */ /* 0x000fe20007741670 */
[----:B------:R-:W-:Y:S02]  /*211e0*/  FMUL R3, R38, UR20 ;  /* 0x0000001426037c20 */ /* 0x000fe40008400000 */
[----:B------:R0:W-:Y:S01]  /*211f0*/  @!P5 STG.E.U8 desc[UR14][R30.64+0x10], R7 ;  /* 0x000010071e00d986 */ /* 0x0001e2000c10110e */
[----:B------:R-:W-:-:S03]  /*21200*/  ISETP.LT.OR P5, PT, R0, 0x12, !P3 ;  /* 0x000000120000780c */ /* 0x000fc60005fa1670 */
[----:B------:R-:W5:Y:S01]  /*21210*/  LDL.LU R38, [R1+0x2a4] ;  /* 0x0002a40001267983 */ /* 0x000f620000300800 */
[----:B-1----:R-:W-:Y:S02]  /*21220*/  F2FP.SATFINITE.E4M3.F32.PACK_AB_MERGE_C R5, RZ, R4, RZ ;  /* 0x00000004ff05723e */ /* 0x002fe400048070ff */
[----:B0-----:R-:W-:Y:S02]  /*21230*/  F2FP.SATFINITE.E4M3.F32.PACK_AB_MERGE_C R11, RZ, R3, RZ ;  /* 0x00000003ff0b723e */ /* 0x001fe400048070ff */
        /* <DEDUP_REMOVED lines=20> */
[C---:B------:R-:W-:Y:S02]  /*21380*/  ISETP.LT.OR P1, PT, R0.reuse, 0x19, !P6 ;  /* 0x000000190000780c */ /* 0x040fe40007721670 */
[----:B------:R-:W-:-:S09]  /*21390*/  ISETP.LT.OR P5, PT, R0, 0x19, !P3 ;  /* 0x000000190000780c */ /* 0x000fd20005fa1670 */
[----:B------:R-:W-:Y:S01]  /*213a0*/  @!P2 STG.E.U8 desc[UR14][R30.64+0x19], R11 ;  /* 0x0000190b1e00a986 */ /* 0x000fe2000c10110e */
[----:B------:R-:W-:-:S03]  /*213b0*/  ISETP.LT.OR P2, PT, R0, 0x1a, !P3 ;  /* 0x0000001a0000780c */ /* 0x000fc60005f41670 */
[----:B------:R0:W-:Y:S01]  /*213c0*/  @!P1 STG.E.U8 desc[UR14][R30.64+0x18], R7 ;  /* 0x000018071e009986 */ /* 0x0001e2000c10110e */
[----:B------:R-:W-:-:S03]  /*213d0*/  ISETP.LT.OR P1, PT, R0, 0x21, !P6 ;  /* 0x000000210000780c */ /* 0x000fc60007721670 */
[----:B------:R1:W-:Y:S01]  /*213e0*/  @!P5 STG.E.U8 desc[UR14][R28.64+0x18], R9 ;  /* 0x000018091c00d986 */ /* 0x0003e2000c10110e */
[----:B------:R-:W-:-:S05]  /*213f0*/  ISETP.LT.OR P5, PT, R0, 0x22, !P6 ;  /* 0x000000220000780c */ /* 0x000fca00077a1670 */
[----:B------:R1:W-:Y:S01]  /*21400*/  @!P2 STG.E.U8 desc[UR14][R28.64+0x19], R5 ;  /* 0x000019051c00a986 */ /* 0x0003e2000c10110e */
[----:B0-----:R-:W-:-:S03]  /*21410*/  F2FP.SATFINITE.E4M3.F32.PACK_AB_MERGE_C R7, RZ, R4, RZ ;  /* 0x00000004ff07723e */ /* 0x001fc600048070ff */
[----:B------:R-:W-:Y:S01]  /*21420*/  @!P1 STG.E.U8 desc[UR14][R30.64+0x20], R13 ;  /* 0x0000200d1e009986 */ /* 0x000fe2000c10110e */
[----:B------:R-:W-:Y:S01]  /*21430*/  ISETP.LT.OR P1, PT, R0, 0x21, !P3 ;  /* 0x000000210000780c */ /* 0x000fe20005f21670 */
[----:B------:R-:W-:Y:S02]  /*21440*/  FMUL R4, R38, UR20 ;  /* 0x0000001426047c20 */ /* 0x000fe40008400000 */
[----:B------:R-:W5:Y:S01]  /*21450*/  LDL.LU R38, [R1+0x2c0] ;  /* 0x0002c00001267983 */ /* 0x000f620000300800 */
[----:B-1----:R-:W-:Y:S02]  /*21460*/  F2FP.SATFINITE.E4M3.F32.PACK_AB_MERGE_C R9, RZ, R2, RZ ;  /* 0x00000002ff09723e */ /* 0x002fe400048070ff */
[----:B------:R-:W-:Y:S02]  /*21470*/  F2FP.SATFINITE.E4M3.F32.PACK_AB_MERGE_C R11, RZ, R3, RZ ;  /* 0x00000003ff0b723e */ /* 0x000fe400048070ff */
[----:B------:R-:W-:Y:S01]  /*21480*/  F2FP.SATFINITE.E4M3.F32.PACK_AB_MERGE_C R5, RZ, R4, RZ ;  /* 0x00000004ff05723e */ /* 0x000fe200048070ff */
        /* <DEDUP_REMOVED lines=10> */
[----:B------:R-:W-:Y:S01]  /*21530*/  F2FP.SATFINITE.E4M3.F32.PACK_AB_MERGE_C R13, RZ, R3, RZ ;  /* 0x00000003ff0d723e */ /* 0x000fe200048070ff */
[----:B------:R-:W5:Y:S01]  /*21540*/  LDL.LU R35, [R1+0x2d0] ;  /* 0x0002d00001237983 */ /* 0x000f620000300800 */
[----:B-1----:R-:W-:Y:S01]  /*21550*/  F2FP.SATFINITE.E4M3.F32.PACK_AB_MERGE_C R9, RZ, R4, RZ ;  /* 0x00000004ff09723e */ /* 0x002fe200048070ff */
        /* <DEDUP_REMOVED lines=10> */
[----:B------:R-:W-:-:S09]  /*21600*/  ISETP.LT.OR P5, PT, R0, 0x2a, !P3 ;  /* 0x0000002a0000780c */ /* 0x000fd20005fa1670 */
[----:B------:R1:W-:Y:S01]  /*21610*/  @!P2 STG.E.U8 desc[UR14][R30.64+0x29], R7 ;  /* 0x000029071e00a986 */ /* 0x0003e2000c10110e */
[C---:B------:R-:W-:Y:S02]  /*21620*/  ISETP.LT.OR P2, PT, R0.reuse, 0x32, !P6 ;  /* 0x000000320000780c */ /* 0x040fe40007741670 */
[----:B0-----:R-:W-:Y:S01]  /*21630*/  F2FP.SATFINITE.E4M3.F32.PACK_AB_MERGE_C R5, RZ, R2, RZ ;  /* 0x00000002ff05723e */ /* 0x001fe200048070ff */
[----:B------:R-:W-:Y:S01]  /*21640*/  @!P1 STG.E.U8 desc[UR14][R28.64+0x28], R13 ;  /* 0x0000280d1c009986 */ /* 0x000fe2000c10110e */
[----:B------:R-:W-:Y:S01]  /*21650*/  ISETP.LT.OR P1, PT, R0, 0x31, !P6 ;  /* 0x000000310000780c */ /* 0x000fe20007721670 */
[----:B------:R-:W-:Y:S02]  /*21660*/  FMUL R2, R38, UR20 ;  /* 0x0000001426027c20 */ /* 0x000fe40008400000 */
[----:B------:R0:W-:Y:S01]  /*21670*/  @!P5 STG.E.U8 desc[UR14][R28.64+0x29], R9 ;  /* 0x000029091c00d986 */ /* 0x0001e2000c10110e */
[----:B------:R-:W-:-:S03]  /*21680*/  ISETP.LT.OR P5, PT, R0, 0x31, !P3 ;  /* 0x000000310000780c */ /* 0x000fc60005fa1670 */
[----:B------:R-:W5:Y:S01]  /*21690*/  LDL.LU R38, [R1+0x2dc] ;  /* 0x0002dc0001267983 */ /* 0x000f620000300800 */
[----:B------:R-:W-:Y:S02]  /*216a0*/  F2FP.SATFINITE.E4M3.F32.PACK_AB_MERGE_C R11, RZ, R3, RZ ;  /* 0x00000003ff0b723e */ /* 0x000fe400048070ff */
[----:B-1----:R-:W-:Y:S02]  /*216b0*/  F2FP.SATFINITE.E4M3.F32.PACK_AB_MERGE_C R7, RZ, R4, RZ ;  /* 0x00000004ff07723e */ /* 0x002fe400048070ff */
[----:B0-----:R-:W-:Y:S01]  /*216c0*/  F2FP.SATFINITE.E4M3.F32.PACK_AB_MERGE_C R9, RZ, R2, RZ ;  /* 0x00000002ff09723e */ /* 0x001fe200048070ff */
[----:B------:R0:W-:Y:S04]  /*216d0*/  @!P1 STG.E.U8 desc[UR14][R30.64+0x30], R5 ;  /* 0x000030051e009986 */ /* 0x0001e8000c10110e */
[----:B------:R-:W-:Y:S04]  /*216e0*/  @!P2 STG.E.U8 desc[UR14][R30.64+0x31], R11 ;  /* 0x0000310b1e00a986 */ /* 0x000fe8000c10110e */
        /* <DEDUP_REMOVED lines=9> */
[----:B0-----:R-:W-:Y:S01]  /*21780*/  F2FP.SATFINITE.E4M3.F32.PACK_AB_MERGE_C R5, RZ, R4, RZ ;  /* 0x00000004ff05723e */ /* 0x001fe200048070ff */
        /* <DEDUP_REMOVED lines=8> */
[----:B------:R-:W-:Y:S02]  /*21810*/  ISETP.LT.OR P5, PT, R0, 0x3a, !P6 ;  /* 0x0000003a0000780c */ /* 0x000fe400077a1670 */
[----:B------:R-:W-:-:S07]  /*21820*/  F2FP.SATFINITE.E4M3.F32.PACK_AB_MERGE_C R11, RZ, R3, RZ ;  /* 0x00000003ff0b723e */ /* 0x000fce00048070ff */
[----:B------:R0:W-:Y:S01]  /*21830*/  @!P2 STG.E.U8 desc[UR14][R28.64+0x31], R9 ;  /* 0x000031091c00a986 */ /* 0x0001e2000c10110e */
[----:B------:R-:W-:-:S03]  /*21840*/  ISETP.LT.OR P2, PT, R0, 0x3a, !P3 ;  /* 0x0000003a0000780c */ /* 0x000fc60005f41670 */
[----:B------:R-:W-:Y:S01]  /*21850*/  @!P1 STG.E.U8 desc[UR14][R30.64+0x38], R13 ;  /* 0x0000380d1e009986 */ /* 0x000fe2000c10110e */
[----:B------:R-:W-:-:S03]  /*21860*/  ISETP.LT.OR P1, PT, R0, 0x39, !P3 ;  /* 0x000000390000780c */ /* 0x000fc60005f21670 */
[----:B------:R1:W-:Y:S01]  /*21870*/  @!P5 STG.E.U8 desc[UR14][R30.64+0x39], R5 ;  /* 0x000039051e00d986 */ /* 0x0003e2000c10110e */
[----:B------:R-:W-:Y:S02]  /*21880*/  ISETP.LT.OR P5, PT, R0, 0x41, !P6 ;  /* 0x000000410000780c */ /* 0x000fe400077a1670 */
[----:B0-----:R-:W-:Y:S01]  /*21890*/  F2FP.SATFINITE.E4M3.F32.PACK_AB_MERGE_C R9, RZ, R4, RZ ;  /* 0x00000004ff09723e */ /* 0x001fe200048070ff */
[----:B------:R-:W-:Y:S02]  /*218a0*/  FMUL R3, R38, UR20 ;  /* 0x0000001426037c20 */ /* 0x000fe40008400000 */
[----:B------:R-:W5:Y:S01]  /*218b0*/  LDL.LU R38, [R1+0x2f8] ;  /* 0x0002f80001267983 */ /* 0x000f620000300800 */
[----:B-1----:R-:W-:Y:S02]  /*218c0*/  F2FP.SATFINITE.E4M3.F32.PACK_AB_MERGE_C R5, RZ, R2, RZ ;  /* 0x00000002ff05723e */ /* 0x002fe400048070ff */
[----:B------:R-:W-:Y:S01]  /*218d0*/  F2FP.SATFINITE.E4M3.F32.PACK_AB_MERGE_C R13, RZ, R3, RZ ;  /* 0x00000003ff0d723e */ /* 0x000fe200048070ff */
        /* <DEDUP_REMOVED lines=24> */
[----:B------:R-:W-:-:S03]  /*21a60*/  ISETP.LT.OR P1, PT, R0, 0x49, !P6 ;  /* 0x000000490000780c */ /* 0x000fc60007721670 */
[----:B------:R1:W-:Y:S01]  /*21a70*/  @!P5 STG.E.U8 desc[UR14][R28.64+0x41], R7 ;  /* 0x000041071c00d986 */ /* 0x0003e2000c10110e */
[----:B------:R-:W-:Y:S02]  /*21a80*/  ISETP.LT.OR P5, PT, R0, 0x49, !P3 ;  /* 0x000000490000780c */ /* 0x000fe40005fa1670 */
[----:B0-----:R-:W-:-:S03]  /*21a90*/  F2FP.SATFINITE.E4M3.F32.PACK_AB_MERGE_C R5, RZ, R4, RZ ;  /* 0x00000004ff05723e */ /* 0x001fc600048070ff */
[----:B------:R-:W-:Y:S01]  /*21aa0*/  @!P2 STG.E.U8 desc[UR14][R30.64+0x49], R11 ;  /* 0x0000490b1e00a986 */ /* 0x000fe2000c10110e */
[----:B------:R-:W-:Y:S02]  /*21ab0*/  ISETP.LT.OR P2, PT, R0, 0x4a, !P3 ;  /* 0x0000004a0000780c */ /* 0x000fe40005f41670 */
[----:B-1----:R-:W-:Y:S01]  /*21ac0*/  F2FP.SATFINITE.E4M3.F32.PACK_AB_MERGE_C R13, RZ, R3, RZ ;  /* 0x00000003ff0d723e */ /* 0x002fe200048070ff */
[----:B------:R-:W-:Y:S02]  /*21ad0*/  FMUL R4, R38, UR20 ;  /* 0x0000001426047c20 */ /* 0x000fe40008400000 */
[----:B------:R-:W5:Y:S01]  /*21ae0*/  LDL.LU R38, [R1+0x314] ;  /* 0x0003140001267983 */ /* 0x000f620000300800 */
[----:B------:R-:W-:-:S03]  /*21af0*/  F2FP.SATFINITE.E4M3.F32.PACK_AB_MERGE_C R7, RZ, R2, RZ ;  /* 0x00000002ff07723e */ /* 0x000fc600048070ff */
[----:B------:R0:W-:Y:S04]  /*21b00*/  @!P1 STG.E.U8 desc[UR14][R30.64+0x48], R9 ;  /* 0x000048091e009986 */ /* 0x0001e8000c10110e */
[----:B------:R1:W-:Y:S01]  /*21b10*/  @!P5 STG.E.U8 desc[UR14][R28.64+0x48], R5 ;  /* 0x000048051c00d986 */ /* 0x0003e2000c10110e */
[----:B0-----:R-:W-:-:S03]  /*21b20*/  F2FP.SATFINITE.E4M3.F32.PACK_AB_MERGE_C R9, RZ, R4, RZ ;  /* 0x00000004ff09723e */ /* 0x001fc600048070ff */
[----:B------:R0:W-:Y:S01]  /*21b30*/  @!P2 STG.E.U8 desc[UR14][R28.64+0x49], R7 ;  /* 0x000049071c00a986 */ /* 0x0001e2000c10110e */
[----:B--2---:R-:W-:-:S03]  /*21b40*/  FMUL R2, R37, UR20 ;  /* 0x0000001425027c20 */ /* 0x004fc60008400000 */
[----:B------:R-:W2:Y:S01]  /*21b50*/  LDL.LU R37, [R1+0x318] ;  /* 0x0003180001257983 */ /* 0x000ea20000300800 */
[----:B---3--:R-:W-:-:S03]  /*21b60*/  FMUL R3, R39, UR20 ;  /* 0x0000001427037c20 */ /* 0x008fc60008400000 */
[----:B------:R-:W3:Y:S01]  /*21b70*/  LDL.LU R39, [R1+0x31c] ;  /* 0x00031c0001277983 */ /* 0x000ee20000300800 */
[----:B----4-:R-:W-:-:S03]  /*21b80*/  FMUL R4, R36, UR20 ;  /* 0x0000001424047c20 */ /* 0x010fc60008400000 */
[----:B------:R-:W4:Y:S01]  /*21b90*/  LDL.LU R36, [R1+0x320] ;  /* 0x0003200001247983 */ /* 0x000f220000300800 */
[----:B-1----:R-:W-:Y:S01]  /*21ba0*/  F2FP.SATFINITE.E4M3.F32.PACK_AB_MERGE_C R5, RZ, R2, RZ ;  /* 0x00000002ff05723e */ /* 0x002fe200048070ff */
[----:B-----5:R-:W-:Y:S01]  /*21bb0*/  FMUL R2, R35, UR20 ;  /* 0x0000001423027c20 */ /* 0x020fe20008400000 */
[----:B------:R-:W-:Y:S01]  /*21bc0*/  F2FP.SATFINITE.E4M3.F32.PACK_AB_MERGE_C R11, RZ, R3, RZ ;  /* 0x00000003ff0b723e */ /* 0x000fe200048070ff */
        /* <DEDUP_REMOVED lines=13> */
[----:B------:R-:W-:Y:S01]  /*21ca0*/  @!P2 STG.E.U8 desc[UR14][R28.64+0x51], R11 ;  /* 0x0000510b1c00a986 */ /* 0x000fe2000c10110e */
[----:B------:R-:W-:-:S05]  /*21cb0*/  ISETP.LT.OR P2, PT, R0, 0x5a, !P6 ;  /* 0x0000005a0000780c */ /* 0x000fca0007741670 */
[----:B------:R1:W-:Y:S01]  /*21cc0*/  @!P1 STG.E.U8 desc[UR14][R28.64+0x50], R5 ;  /* 0x000050051c009986 */ /* 0x0003e2000c10110e */
[----:B0-----:R-:W-:-:S03]  /*21cd0*/  F2FP.SATFINITE.E4M3.F32.PACK_AB_MERGE_C R9, RZ, R2, RZ ;  /* 0x00000002ff09723e */ /* 0x001fc600048070ff */
[----:B------:R0:W-:Y:S01]  /*21ce0*/  @!P5 STG.E.U8 desc[UR14][R30.64+0x58], R7 ;  /* 0x000058071e00d986 */ /* 0x0001e2000c10110e */
[----:B------:R-:W-:Y:S01]  /*21cf0*/  ISETP.LT.OR P5, PT, R0, 0x5a, !P3 ;  /* 0x0000005a0000780c */ /* 0x000fe20005fa1670 */
[----:B------:R-:W-:Y:S02]  /*21d00*/  FMUL R2, R38, UR20 ;  /* 0x0000001426027c20 */ /* 0x000fe40008400000 */
[----:B------:R-:W5:Y:S01]  /*21d10*/  LDL.LU R38, [R1+0x330] ;  /* 0x0003300001267983 */ /* 0x000f620000300800 */
[----:B------:R-:W-:Y:S02]  /*21d20*/  F2FP.SATFINITE.E4M3.F32.PACK_AB_MERGE_C R13, RZ, R3, RZ ;  /* 0x00000003ff0d723e */ /* 0x000fe400048070ff */
[----:B-1----:R-:W-:Y:S02]  /*21d30*/  F2FP.SATFINITE.E4M3.F32.PACK_AB_MERGE_C R5, RZ, R4, RZ ;  /* 0x00000004ff05723e */ /* 0x002fe400048070ff */
[----:B0-----:R-:W-:Y:S01]  /*21d40*/  F2FP.SATFINITE.E4M3.F32.PACK_AB_MERGE_C R7, RZ, R2, RZ ;  /* 0x00000002ff07723e */ /* 0x001fe200048070ff */
        /* <DEDUP_REMOVED lines=22> */
[----:B------:R-:W-:Y:S01]  /*21eb0*/  @!P2 STG.E.U8 desc[UR14][R30.64+0x61], R11 ;  /* 0x0000610b1e00a986 */ /* 0x000fe2000c10110e */
[----:B------:R-:W-:Y:S02]  /*21ec0*/  ISETP.LT.OR P2, PT, R0, 0x62, !P3 ;  /* 0x000000620000780c */ /* 0x000fe40005f41670 */
[----:B0-----:R-:W-:-:S07]  /*21ed0*/  F2FP.SATFINITE.E4M3.F32.PACK_AB_MERGE_C R13, RZ, R3, RZ ;  /* 0x00000003ff0d723e */ /* 0x001fce00048070ff */
[----:B------:R0:W-:Y:S01]  /*21ee0*/  @!P1 STG.E.U8 desc[UR14][R30.64+0x60], R7 ;  /* 0x000060071e009986 */ /* 0x0001e2000c10110e */
[----:B------:R-:W-:-:S03]  /*21ef0*/  ISETP.LT.OR P1, PT, R0, 0x69, !P6 ;  /* 0x000000690000780c */ /* 0x000fc60007721670 */
[----:B------:R1:W-:Y:S01]  /*21f00*/  @!P5 STG.E.U8 desc[UR14][R28.64+0x60], R9 ;  /* 0x000060091c00d986 */ /* 0x0003e2000c10110e */
[----:B------:R-:W-:Y:S01]  /*21f10*/  ISETP.LT.OR P5, PT, R0, 0x6a, !P6 ;  /* 0x0000006a0000780c */ /* 0x000fe200077a1670 */
[----:B------:R-:W-:Y:S02]  /*21f20*/  FMUL R3, R38, UR20 ;  /* 0x0000001426037c20 */ /* 0x000fe40008400000 */
[----:B------:R-:W5:Y:S01]  /*21f30*/  LDL.LU R38, [R1+0x34c] ;  /* 0x00034c0001267983 */ /* 0x000f620000300800 */
[----:B0-----:R-:W-:Y:S02]  /*21f40*/  F2FP.SATFINITE.E4M3.F32.PACK_AB_MERGE_C R7, RZ, R4, RZ ;  /* 0x00000004ff07723e */ /* 0x001fe400048070ff */
[----:B------:R-:W-:Y:S02]  /*21f50*/  F2FP.SATFINITE.E4M3.F32.PACK_AB_MERGE_C R11, RZ, R3, RZ ;  /* 0x00000003ff0b723e */ /* 0x000fe400048070ff */
[----:B-1----:R-:W-:Y:S01]  /*21f60*/  F2FP.SATFINITE.E4M3.F32.PACK_AB_MERGE_C R9, RZ, R2, RZ ;  /* 0x00000002ff09723e */ /* 0x002fe200048070ff */
        /* <DEDUP_REMOVED lines=64> */
[----:B------:R-:W-:-:S03]  /*22370*/  ISETP.LT.OR P1, PT, R0, 0x81, !P3 ;  /* 0x000000810000780c */ /* 0x000fc60005f21670 */
        /* <DEDUP_REMOVED lines=164> */
[C---:B------:R-:W-:Y:S01]  /*22dc0*/  ISETP.LT.OR P1, PT, R0.reuse, 0xc1, !P6 ;  /* 0x000000c10000780c */ /* 0x040fe20007721670 */
[----:B------:R-:W5:Y:S01]  /*22dd0*/  LDL.LU R39, [R1+0x410] ;  /* 0x0004100001277983 */ /* 0x000f620000300800 */
        /* <DEDUP_REMOVED lines=20> */
[----:B---3--:R-:W-:Y:S01]  /*22f20*/  FMUL R3, R41, UR20 ;  /* 0x0000001429037c20 */ /* 0x008fe20008400000 */
[----:B0-----:R-:W-:Y:S01]  /*22f30*/  F2FP.SATFINITE.E4M3.F32.PACK_AB_MERGE_C R5, RZ, R2, RZ ;  /* 0x00000002ff05723e */ /* 0x001fe200048070ff */
[----:B----4-:R-:W-:Y:S02]  /*22f40*/  FMUL R4, R36, UR20 ;  /* 0x0000001424047c20 */ /* 0x010fe40008400000 */
[----:B------:R-:W3:Y:S01]  /*22f50*/  LDL.LU R36, [R1+0x41c] ;  /* 0x00041c0001247983 */ /* 0x000ee20000300800 */
[----:B------:R-:W-:Y:S01]  /*22f60*/  F2FP.SATFINITE.E4M3.F32.PACK_AB_MERGE_C R13, RZ, R3, RZ ;  /* 0x00000003ff0d723e */ /* 0x000fe200048070ff */
[----:B-----5:R-:W-:Y:S01]  /*22f70*/  FMUL R2, R35, UR20 ;  /* 0x0000001423027c20 */ /* 0x020fe20008400000 */
[----:B-1----:R-:W-:Y:S01]  /*22f80*/  F2FP.SATFINITE.E4M3.F32.PACK_AB_MERGE_C R7, RZ, R4, RZ ;  /* 0x00000004ff07723e */ /* 0x002fe200048070ff */
[----:B------:R-:W4:Y:S01]  /*22f90*/  LDL.LU R35, [R1+0x420] ;  /* 0x0004200001237983 */ /* 0x000f220000300800 */
[----:B------:R-:W-:-:S03]  /*22fa0*/  FMUL R3, R33, UR20 ;  /* 0x0000001421037c20 */ /* 0x000fc60008400000 */
[----:B------:R-:W5:Y:S01]  /*22fb0*/  LDL.LU R33, [R1+0x424] ;  /* 0x0004240001217983 */ /* 0x000f620000300800 */
[----:B------:R-:W-:-:S03]  /*22fc0*/  FMUL R4, R32, UR20 ;  /* 0x0000001420047c20 */ /* 0x000fc60008400000 */
[----:B------:R-:W5:Y:S01]  /*22fd0*/  LDL.LU R32, [R1+0x428] ;  /* 0x0004280001207983 */ /* 0x000f620000300800 */
[C---:B------:R-:W-:Y:S02]  /*22fe0*/  ISETP.LT.OR P2, PT, R0.reuse, 0xca, !P3 ;  /* 0x000000ca0000780c */ /* 0x040fe40005f41670 */
[C---:B------:R-:W-:Y:S01]  /*22ff0*/  ISETP.LT.OR P5, PT, R0.reuse, 0xd1, !P6 ;  /* 0x000000d10000780c */ /* 0x040fe200077a1670 */
[----:B------:R-:W5:Y:S01]  /*23000*/  LDL.LU R43, [R1+0x42c] ;  /* 0x00042c00012b7983 */ /* 0x000f620000300800 */
[----:B------:R-:W-:-:S03]  /*23010*/  ISETP.LT.OR P1, PT, R0, 0xd1, !P3 ;  /* 0x000000d10000780c */ /* 0x000fc60005f21670 */
[----:B------:R-:W5:Y:S04]  /*23020*/  LDL.LU R42, [R1+0x430] ;  /* 0x00043000012a7983 */ /* 0x000f680000300800 */
[----:B------:R-:W5:Y:S04]  /*23030*/  LDL.LU R41, [R1+0x434] ;  /* 0x0004340001297983 */ /* 0x000f680000300800 */
[----:B------:R0:W-:Y:S01]  /*23040*/  @!P2 STG.E.U8 desc[UR14][R28.64+0xc9], R11 ;  /* 0x0000c90b1c00a986 */ /* 0x0001e2000c10110e */
[----:B------:R-:W-:-:S03]  /*23050*/  ISETP.LT.OR P2, PT, R0, 0xd2, !P6 ;  /* 0x000000d20000780c */ /* 0x000fc60007741670 */
[----:B------:R1:W-:Y:S01]  /*23060*/  @!P5 STG.E.U8 desc[UR14][R30.64+0xd0], R9 ;  /* 0x0000d0091e00d986 */ /* 0x0003e2000c10110e */
[----:B------:R-:W-:Y:S02]  /*23070*/  ISETP.LT.OR P5, PT, R0, 0xd2, !P3 ;  /* 0x000000d20000780c */ /* 0x000fe40005fa1670 */
[----:B0-----:R-:W-:-:S07]  /*23080*/  F2FP.SATFINITE.E4M3.F32.PACK_AB_MERGE_C R11, RZ, R3, RZ ;  /* 0x00000003ff0b723e */ /* 0x001fce00048070ff */
[----:B------:R0:W-:Y:S01]  /*23090*/  @!P2 STG.E.U8 desc[UR14][R30.64+0xd1], R5 ;  /* 0x0000d1051e00a986 */ /* 0x0001e2000c10110e */
[C---:B------:R-:W-:Y:S02]  /*230a0*/  ISETP.LT.OR P2, PT, R0.reuse, 0xda, !P6 ;  /* 0x000000da0000780c */ /* 0x040fe40007741670 */
[----:B-1----:R-:W-:Y:S01]  /*230b0*/  F2FP.SATFINITE.E4M3.F32.PACK_AB_MERGE_C R9, RZ, R2, RZ ;  /* 0x00000002ff09723e */ /* 0x002fe200048070ff */
[----:B------:R-:W-:Y:S01]  /*230c0*/  @!P1 STG.E.U8 desc[UR14][R28.64+0xd0], R13 ;  /* 0x0000d00d1c009986 */ /* 0x000fe2000c10110e */
[C---:B------:R-:W-:Y:S01]  /*230d0*/  ISETP.LT.OR P1, PT, R0.reuse, 0xd9, !P6 ;  /* 0x000000d90000780c */ /* 0x040fe20007721670 */
[----:B------:R-:W-:Y:S02]  /*230e0*/  FMUL R2, R39, UR20 ;  /* 0x0000001427027c20 */ /* 0x000fe40008400000 */
[----:B------:R1:W-:Y:S01]  /*230f0*/  @!P5 STG.E.U8 desc[UR14][R28.64+0xd1], R7 ;  /* 0x0000d1071c00d986 */ /* 0x0003e2000c10110e */
[----:B------:R-:W-:Y:S01]  /*23100*/  ISETP.LT.OR P5, PT, R0, 0xd9, !P3 ;  /* 0x000000d90000780c */ /* 0x000fe20005fa1670 */
[----:B------:R-:W-:-:S02]  /*23110*/  FMUL R3, R38, UR20 ;  /* 0x0000001426037c20 */ /* 0x000fc40008400000 */
[----:B------:R-:W5:Y:S04]  /*23120*/  LDL.LU R39, [R1+0x438] ;  /* 0x0004380001277983 */ /* 0x000f680000300800 */
[----:B------:R-:W5:Y:S01]  /*23130*/  LDL.LU R38, [R1+0x43c] ;  /* 0x00043c0001267983 */ /* 0x000f620000300800 */
[----:B0-----:R-:W-:Y:S02]  /*23140*/  F2FP.SATFINITE.E4M3.F32.PACK_AB_MERGE_C R5, RZ, R4, RZ ;  /* 0x00000004ff05723e */ /* 0x001fe400048070ff */
[----:B-1----:R-:W-:Y:S01]  /*23150*/  F2FP.SATFINITE.E4M3.F32.PACK_AB_MERGE_C R7, RZ, R2, RZ ;  /* 0x00000002ff07723e */ /* 0x002fe200048070ff */
[----:B------:R0:W-:Y:S01]  /*23160*/  @!P1 STG.E.U8 desc[UR14][R30.64+0xd8], R9 ;  /* 0x0000d8091e009986 */ /* 0x0001e2000c10110e */
[----:B------:R-:W-:-:S03]  /*23170*/  F2FP.SATFINITE.E4M3.F32.PACK_AB_MERGE_C R13, RZ, R3, RZ ;  /* 0x00000003ff0d723e */ /* 0x000fc600048070ff */
[----:B------:R-:W-:Y:S04]  /*23180*/  @!P2 STG.E.U8 desc[UR14][R30.64+0xd9], R11 ;  /* 0x0000d90b1e00a986 */ /* 0x000fe8000c10110e */
[----:B------:R1:W-:Y:S01]  /*23190*/  @!P5 STG.E.U8 desc[UR14][R28.64+0xd8], R5 ;  /* 0x0000d8051c00d986 */ /* 0x0003e2000c10110e */
[----:B--2---:R-:W-:-:S03]  /*231a0*/  FMUL R4, R37, UR20 ;  /* 0x0000001425047c20 */ /* 0x004fc60008400000 */
[----:B------:R-:W2:Y:S01]  /*231b0*/  LDL.LU R37, [R1+0x440] ;  /* 0x0004400001257983 */ /* 0x000ea20000300800 */
[----:B---3--:R-:W-:Y:S01]  /*231c0*/  FMUL R2, R36, UR20 ;  /* 0x0000001424027c20 */ /* 0x008fe20008400000 */
[----:B0-----:R-:W-:Y:S02]  /*231d0*/  F2FP.SATFINITE.E4M3.F32.PACK_AB_MERGE_C R9, RZ, R4, RZ ;  /* 0x00000004ff09723e */ /* 0x001fe400048070ff */
[----:B------:R-:W3:Y:S01]  /*231e0*/  LDL.LU R36, [R1+0x444] ;  /* 0x0004440001247983 */ /* 0x000ee20000300800 */
[----:B----4-:R-:W-:Y:S01]  /*231f0*/  FMUL R3, R35, UR20 ;  /* 0x0000001423037c20 */ /* 0x010fe20008400000 */
[----:B-1----:R-:W-:Y:S02]  /*23200*/  F2FP.SATFINITE.E4M3.F32.PACK_AB_MERGE_C R5, RZ, R2, RZ ;  /* 0x00000002ff05723e */ /* 0x002fe400048070ff */
[----:B------:R-:W4:Y:S01]  /*23210*/  LDL.LU R35, [R1+0x448] ;  /* 0x0004480001237983 */ /* 0x000f220000300800 */
[----:B-----5:R-:W-:-:S03]  /*23220*/  FMUL R4, R33, UR20 ;  /* 0x0000001421047c20 */ /* 0x020fc60008400000 */
        /* <DEDUP_REMOVED lines=11> */
[----:B------:R-:W-:Y:S02]  /*232e0*/  ISETP.LT.OR P5, PT, R0, 0xe9, !P6 ;  /* 0x000000e90000780c */ /* 0x000fe400077a1670 */
[----:B------:R-:W-:Y:S02]  /*232f0*/  F2FP.SATFINITE.E4M3.F32.PACK_AB_MERGE_C R11, RZ, R3, RZ ;  /* 0x00000003ff0b723e */ /* 0x000fe400048070ff */
[----:B0-----:R-:W-:-:S03]  /*23300*/  F2FP.SATFINITE.E4M3.F32.PACK_AB_MERGE_C R7, RZ, R4, RZ ;  /* 0x00000004ff07723e */ /* 0x001fc600048070ff */
[----:B------:R-:W-:Y:S01]  /*23310*/  @!P2 STG.E.U8 desc[UR14][R28.64+0xe1], R11 ;  /* 0x0000e10b1c00a986 */ /* 0x000fe2000c10110e */
[----:B------:R-:W-:-:S03]  /*23320*/  ISETP.LT.OR P2, PT, R0, 0xea, !P6 ;  /* 0x000000ea0000780c */ /* 0x000fc60007741670 */
[----:B------:R0:W-:Y:S01]  /*23330*/  @!P1 STG.E.U8 desc[UR14][R28.64+0xe0], R5 ;  /* 0x0000e0051c009986 */ /* 0x0001e2000c10110e */
[----:B------:R-:W-:-:S03]  /*23340*/  ISETP.LT.OR P1, PT, R0, 0xe9, !P3 ;  /* 0x000000e90000780c */ /* 0x000fc60005f21670 */
[----:B------:R0:W-:Y:S01]  /*23350*/  @!P5 STG.E.U8 desc[UR14][R30.64+0xe8], R7 ;  /* 0x0000e8071e00d986 */ /* 0x0001e2000c10110e */
[----:B------:R-:W-:Y:S01]  /*23360*/  ISETP.LT.OR P5, PT, R0, 0xea, !P3 ;  /* 0x000000ea0000780c */ /* 0x000fe20005fa1670 */
[----:B------:R-:W-:Y:S01]  /*23370*/  FMUL R3, R43, UR20 ;  /* 0x000000142b037c20 */ /* 0x000fe20008400000 */
[----:B------:R-:W-:Y:S01]  /*23380*/  FMUL R4, R42, UR20 ;  /* 0x000000142a047c20 */ /* 0x000fe20008400000 */
[----:B-1----:R-:W-:-:S03]  /*23390*/  F2FP.SATFINITE.E4M3.F32.PACK_AB_MERGE_C R9, RZ, R2, RZ ;  /* 0x00000002ff09723e */ /* 0x002fc600048070ff */
[----:B------:R-:W-:Y:S02]  /*233a0*/  F2FP.SATFINITE.E4M3.F32.PACK_AB_MERGE_C R13, RZ, R3, RZ ;  /* 0x00000003ff0d723e */ /* 0x000fe400048070ff */
[----:B0-----:R-:W-:Y:S01]  /*233b0*/  F2FP.SATFINITE.E4M3.F32.PACK_AB_MERGE_C R5, RZ, R4, RZ ;  /* 0x00000004ff05723e */ /* 0x001fe200048070ff */
[----:B------:R0:W-:Y:S01]  /*233c0*/  @!P2 STG.E.U8 desc[UR14][R30.64+0xe9], R9 ;  /* 0x0000e9091e00a986 */ /* 0x0001e2000c10110e */
[----:B------:R-:W-:-:S03]  /*233d0*/  ISETP.LT.OR P2, PT, R0, 0xf1, !P3 ;  /* 0x000000f10000780c */ /* 0x000fc60005f41670 */
[----:B------:R-:W-:Y:S01]  /*233e0*/  @!P1 STG.E.U8 desc[UR14][R28.64+0xe8], R13 ;  /* 0x0000e80d1c009986 */ /* 0x000fe2000c10110e */
[----:B------:R-:W-:-:S03]  /*233f0*/  ISETP.LT.OR P1, PT, R0, 0xf1, !P6 ;  /* 0x000000f10000780c */ /* 0x000fc60007721670 */
[----:B------:R-:W-:Y:S01]  /*23400*/  @!P5 STG.E.U8 desc[UR14][R28.64+0xe9], R5 ;  /* 0x0000e9051c00d986 */ /* 0x000fe2000c10110e */
[----:B------:R-:W-:Y:S01]  /*23410*/  ISETP.LT.OR P5, PT, R0, 0xf2, !P6 ;  /* 0x000000f20000780c */ /* 0x000fe200077a1670 */
[----:B------:R-:W-:Y:S01]  /*23420*/  FMUL R2, R41, UR20 ;  /* 0x0000001429027c20 */ /* 0x000fe20008400000 */
[----:B------:R-:W-:Y:S01]  /*23430*/  FMUL R3, R39, UR20 ;  /* 0x0000001427037c20 */ /* 0x000fe20008400000 */
[----:B------:R-:W-:-:S03]  /*23440*/  FMUL R4, R38, UR20 ;  /* 0x0000001426047c20 */ /* 0x000fc60008400000 */
[----:B------:R-:W-:Y:S02]  /*23450*/  F2FP.SATFINITE.E4M3.F32.PACK_AB_MERGE_C R7, RZ, R2, RZ ;  /* 0x00000002ff07723e */ /* 0x000fe400048070ff */
[----:B------:R-:W-:Y:S02]  /*23460*/  F2FP.SATFINITE.E4M3.F32.PACK_AB_MERGE_C R11, RZ, R3, RZ ;  /* 0x00000003ff0b723e */ /* 0x000fe400048070ff */
[----:B0-----:R-:W-:Y:S01]  /*23470*/  F2FP.SATFINITE.E4M3.F32.PACK_AB_MERGE_C R9, RZ, R4, RZ ;  /* 0x00000004ff09723e */ /* 0x001fe200048070ff */
[----:B------:R0:W-:Y:S01]  /*23480*/  @!P1 STG.E.U8 desc[UR14][R30.64+0xf0], R7 ;  /* 0x0000f0071e009986 */ /* 0x0001e2000c10110e */
[----:B------:R-:W-:-:S03]  /*23490*/  ISETP.LT.OR P1, PT, R0, 0xf9, !P6 ;  /* 0x000000f90000780c */ /* 0x000fc60007721670 */
[----:B------:R1:W-:Y:S01]  /*234a0*/  @!P5 STG.E.U8 desc[UR14][R30.64+0xf1], R11 ;  /* 0x0000f10b1e00d986 */ /* 0x0003e2000c10110e */
[C---:B------:R-:W-:Y:S02]  /*234b0*/  ISETP.LT.OR P5, PT, R0.reuse, 0xf2, !P3 ;  /* 0x000000f20000780c */ /* 0x040fe40005fa1670 */
[C---:B------:R-:W-:Y:S01]  /*234c0*/  ISETP.LT.OR P6, PT, R0.reuse, 0xfa, !P6 ;  /* 0x000000fa0000780c */ /* 0x040fe200077c1670 */
[----:B------:R5:W-:Y:S01]  /*234d0*/  @!P2 STG.E.U8 desc[UR14][R28.64+0xf0], R9 ;  /* 0x0000f0091c00a986 */ /* 0x000be2000c10110e */
[C---:B------:R-:W-:Y:S02]  /*234e0*/  ISETP.LT.OR P2, PT, R0.reuse, 0xf9, !P3 ;  /* 0x000000f90000780c */ /* 0x040fe40005f41670 */
[----:B------:R-:W-:Y:S01]  /*234f0*/  ISETP.LT.OR P3, PT, R0, 0xfa, !P3 ;  /* 0x000000fa0000780c */ /* 0x000fe20005f61670 */
[----:B--2---:R-:W-:Y:S01]  /*23500*/  FMUL R0, R37, UR20 ;  /* 0x0000001425007c20 */ /* 0x004fe20008400000 */
[----:B---3--:R-:W-:Y:S01]  /*23510*/  FMUL R2, R36, UR20 ;  /* 0x0000001424027c20 */ /* 0x008fe20008400000 */
[----:B----4-:R-:W-:-:S03]  /*23520*/  FMUL R3, R35, UR20 ;  /* 0x0000001423037c20 */ /* 0x010fc60008400000 */
[----:B0-----:R-:W-:Y:S02]  /*23530*/  F2FP.SATFINITE.E4M3.F32.PACK_AB_MERGE_C R7, RZ, R0, RZ ;  /* 0x00000000ff07723e */ /* 0x001fe400048070ff */
[----:B-1----:R-:W-:Y:S02]  /*23540*/  F2FP.SATFINITE.E4M3.F32.PACK_AB_MERGE_C R11, RZ, R2, RZ ;  /* 0x00000002ff0b723e */ /* 0x002fe400048070ff */
[----:B------:R-:W-:Y:S01]  /*23550*/  F2FP.SATFINITE.E4M3.F32.PACK_AB_MERGE_C R3, RZ, R3, RZ ;  /* 0x00000003ff03723e */ /* 0x000fe200048070ff */
[----:B-----5:R-:W-:Y:S01]  /*23560*/  FMUL R4, R33, UR20 ;  /* 0x0000001421047c20 */ /* 0x020fe20008400000 */
[----:B------:R-:W-:-:S04]  /*23570*/  FMUL R5, R32, UR20 ;  /* 0x0000001420057c20 */ /* 0x000fc80008400000 */
[----:B------:R-:W-:Y:S01]  /*23580*/  F2FP.SATFINITE.E4M3.F32.PACK_AB_MERGE_C R9, RZ, R4, RZ ;  /* 0x00000004ff09723e */ /* 0x000fe200048070ff */
[----:B------:R0:W-:Y:S01]  /*23590*/  @!P5 STG.E.U8 desc[UR14][R28.64+0xf1], R7 ;  /* 0x0000f1071c00d986 */ /* 0x0001e2000c10110e */
[----:B------:R-:W-:-:S03]  /*235a0*/  F2FP.SATFINITE.E4M3.F32.PACK_AB_MERGE_C R5, RZ, R5, RZ ;  /* 0x00000005ff05723e */ /* 0x000fc600048070ff */
[----:B------:R0:W-:Y:S04]  /*235b0*/  @!P1 STG.E.U8 desc[UR14][R30.64+0xf8], R11 ;  /* 0x0000f80b1e009986 */ /* 0x0001e8000c10110e */
[----:B------:R0:W-:Y:S04]  /*235c0*/  @!P6 STG.E.U8 desc[UR14][R30.64+0xf9], R3 ;  /* 0x0000f9031e00e986 */ /* 0x0001e8000c10110e */
[----:B------:R0:W-:Y:S04]  /*235d0*/  @!P2 STG.E.U8 desc[UR14][R28.64+0xf8], R9 ;  /* 0x0000f8091c00a986 */ /* 0x0001e8000c10110e */
[----:B------:R0:W-:Y:S02]  /*235e0*/  @!P3 STG.E.U8 desc[UR14][R28.64+0xf9], R5 ;  /* 0x0000f9051c00b986 */ /* 0x0001e4000c10110e */
.L_x_551:
[----:B------:R-:W-:Y:S05]  /*235f0*/  BSYNC B0 ;  /* 0x0000000000007941 */ /* 0x000fea0003800000 */
.L_x_37:
[----:B0-2---:R-:W2:Y:S04]  /*23600*/  LDL.LU R3, [R1+0x458] ;  /* 0x0004580001037983 */ /* 0x005ea80000300800 */
[----:B------:R-:W2:Y:S01]  /*23610*/  LDL.LU R2, [R1+0x45c] ;  /* 0x00045c0001027983 */ /* 0x000ea20000300800 */
[----:B------:R-:W-:Y:S01]  /*23620*/  ULDC UR6, c[0x0][0xc] ;  /* 0x0000030000067ab9 */ /* 0x000fe20000000800 */
[----:B------:R-:W-:Y:S01]  /*23630*/  ULDC UR7, c[0x0][0x10] ;  /* 0x0000040000077ab9 */ /* 0x000fe20000000800 */
[----:B---34-:R-:W2:Y:S01]  /*23640*/  LDC R5, c[0x0][0x14] ;  /* 0x00000500ff057b82 */ /* 0x018ea20000000800 */
[----:B------:R-:W-:Y:S01]  /*23650*/  UIMAD.WIDE.U32 UR6, UR6, UR7, URZ ;  /* 0x00000007060672a5 */ /* 0x000fe2000f8e003f */
[----:B-----5:R-:W-:Y:S01]  /*23660*/  PRMT R0, RZ, 0x7610, R0 ;  /* 0x00007610ff007816 */ /* 0x020fe20000000000 */
[----:B------:R-:W-:-:S04]  /*23670*/  UMOV UR10, 0xffffffff ;  /* 0xffffffff000a7882 */ /* 0x000fc80000000000 */
[----:B--2---:R-:W-:-:S04]  /*23680*/  IMAD.WIDE.U32 R2, R5, UR6, R2 ;  /* 0x0000000605027c25 */ /* 0x004fc8000f8e0002 */
[----:B------:R-:W-:Y:S01]  /*23690*/  IMAD R5, R5, UR7, RZ ;  /* 0x0000000705057c24 */ /* 0x000fe2000f8e02ff */
[----:B------:R-:W-:Y:S01]  /*236a0*/  ULDC.64 UR6, c[0x0][0x650] ;  /* 0x0001940000067ab9 */ /* 0x000fe20000000a00 */
[----:B------:R-:W-:Y:S01]  /*236b0*/  IMAD.MOV.U32 R11, RZ, RZ, R2 ;  /* 0x000000ffff0b7224 */ /* 0x000fe200078e0002 */
[----:B------:R-:W-:Y:S01]  /*236c0*/  ISETP.GE.U32.AND P1, PT, R2, UR6, PT ;  /* 0x0000000602007c0c */ /* 0x000fe2000bf26070 */
[----:B------:R-:W-:Y:S02]  /*236d0*/  IMAD.IADD R13, R3, 0x1, R5 ;  /* 0x00000001030d7824 */ /* 0x000fe400078e0205 */
[----:B------:R-:W-:-:S03]  /*236e0*/  IMAD.MOV.U32 R2, RZ, RZ, -0x1 ;  /* 0xffffffffff027424 */ /* 0x000fc600078e00ff */
[----:B------:R0:W-:Y:S01]  /*236f0*/  STL [R1+0x458], R13 ;  /* 0x0004580d01007387 */ /* 0x0001e20000100800 */
[----:B------:R-:W-:-:S03]  /*23700*/  ISETP.GE.U32.AND.EX P1, PT, R13, UR7, PT, P1 ;  /* 0x000000070d007c0c */ /* 0x000fc6000bf26110 */
[----:B------:R0:W-:Y:S04]  /*23710*/  STL [R1+0x45c], R11 ;  /* 0x00045c0b01007387 */ /* 0x0001e80000100800 */
[----:B------:R0:W-:Y:S06]  /*23720*/  STL [R1+0x460], R2 ;  /* 0x0004600201007387 */ /* 0x0001ec0000100800 */
[----:B------:R-:W-:Y:S05]  /*23730*/  @P1 BRA `(.L_x_552) ;  /* 0x0000000400741947 */ /* 0x000fea0003800000 */
[----:B------:R-:W2:Y:S01]  /*23740*/  S2R R8, SR_CTAID.X ;  /* 0x0000000000087919 */ /* 0x000ea20000002500 */
[----:B------:R-:W-:Y:S01]  /*23750*/  ULDC.64 UR18, c[0x0][0x628] ;  /* 0x00018a0000127ab9 */ /* 0x000fe20000000a00 */
[----:B------:R-:W3:Y:S01]  /*23760*/  LDC R9, c[0x0][0x144] ;  /* 0x00005100ff097b82 */ /* 0x000ee20000000800 */
[----:B------:R-:W-:Y:S01]  /*23770*/  ULDC UR6, c[0x0][0x150] ;  /* 0x0000540000067ab9 */ /* 0x000fe20000000800 */
[----:B------:R-:W4:Y:S01]  /*23780*/  S2R R12, SR_CTAID.Y ;  /* 0x00000000000c7919 */ /* 0x000f220000002600 */
[----:B------:R-:W-:Y:S01]  /*23790*/  ISETP.NE.U32.AND P1, PT, RZ, UR18, PT ;  /* 0x00000012ff007c0c */ /* 0x000fe2000bf25070 */
[----:B------:R-:W-:Y:S01]  /*237a0*/  ULDC UR23, c[0x0][0x630] ;  /* 0x00018c0000177ab9 */ /* 0x000fe20000000800 */
[----:B------:R-:W-:Y:S02]  /*237b0*/  R2UR UR16, R11 ;  /* 0x000000000b1072ca */ /* 0x000fe400000e0000 */
[----:B------:R-:W-:Y:S01]  /*237c0*/  ISETP.NE.AND.EX P1, PT, RZ, UR19, PT, P1 ;  /* 0x00000013ff007c0c */ /* 0x000fe2000bf25310 */
[----:B------:R-:W0:Y:S01]  /*237d0*/  LDC.64 R6, c[0x0][0x620] ;  /* 0x00018800ff067b82 */ /* 0x000e220000000a00 */
[----:B------:R-:W-:-:S02]  /*237e0*/  R2UR UR17, R13 ;  /* 0x000000000d1172ca */ /* 0x000fc400000e0000 */
[----:B--2---:R-:W-:-:S05]  /*237f0*/  I2FP.F32.U32 R0, R8 ;  /* 0x0000000800007245 */ /* 0x004fca0000201000 */
[----:B------:R-:W-:-:S06]  /*23800*/  FMUL R0, R0, UR6 ;  /* 0x0000000600007c20 */ /* 0x000fcc0008400000 */
[----:B------:R-:W2:Y:S01]  /*23810*/  F2I.U32.TRUNC.NTZ R0, R0 ;  /* 0x0000000000007305 */ /* 0x000ea2000020f000 */
[----:B----4-:R-:W-:Y:S05]  /*23820*/  @!P1 BRA `(.L_x_553) ;  /* 0x0000000000309947 */ /* 0x010fea0003800000 */
        /* <DEDUP_REMOVED lines=12> */
.L_x_553:
[----:B------:R-:W-:Y:S01]  /*238f0*/  USHF.R.U64 UR10, UR16, UR23, UR17 ;  /* 0x00000017100a7299 */ /* 0x000fe20008001211 */
[----:B------:R-:W4:Y:S01]  /*23900*/  LDC.64 R20, c[0x0][0x640] ;  /* 0x00019000ff147b82 */ /* 0x000f220000000a00 */
[----:B------:R-:W-:Y:S01]  /*23910*/  USHF.R.U32.HI UR6, URZ, UR23, UR17 ;  /* 0x000000173f067299 */ /* 0x000fe20008011611 */
[----:B--2---:R-:W-:Y:S02]  /*23920*/  IMAD.MOV R10, RZ, RZ, -R0 ;  /* 0x000000ffff0a7224 */ /* 0x004fe400078e0a00 */
[----:B0-----:R-:W-:Y:S01]  /*23930*/  IMAD.MOV.U32 R2, RZ, RZ, R11 ;  /* 0x000000ffff027224 */ /* 0x001fe200078e000b */
[----:B------:R-:W-:Y:S01]  /*23940*/  IADD3 R5, P1, RZ, -UR10, RZ ;  /* 0x8000000aff057c10 */ /* 0x000fe2000ff3e0ff */
[----:B---3--:R-:W-:Y:S02]  /*23950*/  IMAD R17, R9, R10, R8 ;  /* 0x0000000a09117224 */ /* 0x008fe400078e0208 */
[----:B------:R-:W0:Y:S02]  /*23960*/  LDC R4, c[0x0][0x618] ;  /* 0x00018600ff047b82 */ /* 0x000e240000000800 */
[----:B------:R-:W-:Y:S01]  /*23970*/  IMAD.X R3, RZ, RZ, ~UR6, P1 ;  /* 0x80000006ff037e24 */ /* 0x000fe200088e06ff */
[----:B------:R-:W-:-:S03]  /*23980*/  ULDC UR6, c[0x0][0x154] ;  /* 0x0000550000067ab9 */ /* 0x000fc60000000800 */
[-C--:B------:R-:W-:Y:S02]  /*23990*/  IMAD R0, R3, R6.reuse, RZ ;  /* 0x0000000603007224 */ /* 0x080fe400078e02ff */
[----:B------:R-:W2:Y:S01]  /*239a0*/  LDC R14, c[0x0][0x608] ;  /* 0x00018200ff0e7b82 */ /* 0x000ea20000000800 */
[----:B------:R-:W-:Y:S02]  /*239b0*/  IMAD.MOV.U32 R3, RZ, RZ, R13 ;  /* 0x000000ffff037224 */ /* 0x000fe400078e000d */
[----:B------:R-:W-:-:S05]  /*239c0*/  IMAD.WIDE.U32 R2, R5, R6, R2 ;  /* 0x0000000605027225 */ /* 0x000fca00078e0002 */
[----:B------:R-:W3:Y:S01]  /*239d0*/  LDC R18, c[0x0][0x658] ;  /* 0x00019600ff127b82 */ /* 0x000ee20000000800 */
[----:B------:R-:W-:Y:S01]  /*239e0*/  IMAD R5, R5, R7, R0 ;  /* 0x0000000705057224 */ /* 0x000fe200078e0200 */
[----:B------:R-:W-:Y:S01]  /*239f0*/  I2FP.F32.U32 R0, R12 ;  /* 0x0000000c00007245 */ /* 0x000fe20000201000 */
[----:B------:R-:W-:Y:S01]  /*23a00*/  IMAD.MOV.U32 R7, RZ, RZ, 0x1 ;  /* 0x00000001ff077424 */ /* 0x000fe200078e00ff */
[----:B----4-:R-:W-:Y:S01]  /*23a10*/  ISETP.NE.U32.AND P1, PT, R20, RZ, PT ;  /* 0x000000ff1400720c */ /* 0x010fe20003f25070 */
[----:B------:R-:W-:Y:S02]  /*23a20*/  IMAD.IADD R3, R3, 0x1, R5 ;  /* 0x0000000103037824 */ /* 0x000fe400078e0205 */
[----:B------:R-:W-:Y:S01]  /*23a30*/  FMUL R0, R0, UR6 ;  /* 0x0000000600007c20 */ /* 0x000fe20008400000 */
[----:B------:R-:W4:Y:S01]  /*23a40*/  LDC R15, c[0x0][0x148] ;  /* 0x00005200ff0f7b82 */ /* 0x000f220000000800 */
[----:B------:R-:W-:Y:S01]  /*23a50*/  ISETP.NE.AND.EX P1, PT, R21, RZ, PT, P1 ;  /* 0x000000ff1500720c */ /* 0x000fe20003f25310 */
[----:B------:R-:W-:Y:S01]  /*23a60*/  IMAD.MOV.U32 R5, RZ, RZ, -0x1 ;  /* 0xffffffffff057424 */ /* 0x000fe200078e00ff */
[-CC-:B0-----:R-:W-:Y:S01]  /*23a70*/  SHF.R.U64 R10, R2, R4.reuse, R3.reuse ;  /* 0x00000004020a7219 */ /* 0x181fe20000001203 */
[----:B------:R0:W0:Y:S01]  /*23a80*/  F2I.U32.TRUNC.NTZ R13, R0 ;  /* 0x00000000000d7305 */ /* 0x000022000020f000 */
[----:B------:R-:W-:-:S03]  /*23a90*/  SHF.R.U32.HI R3, RZ, R4, R3 ;  /* 0x00000004ff037219 */ /* 0x000fc60000011603 */
[----:B------:R-:W0:Y:S01]  /*23aa0*/  LDC R16, c[0x0][0x600] ;  /* 0x00018000ff107b82 */ /* 0x000e220000000800 */
[-CC-:B--2---:R-:W-:Y:S02]  /*23ab0*/  SHF.R.U64 R8, R10, R14.reuse, R3.reuse ;  /* 0x0000000e0a087219 */ /* 0x184fe40000001203 */
[----:B------:R-:W-:-:S05]  /*23ac0*/  SHF.R.U32.HI R3, RZ, R14, R3 ;  /* 0x0000000eff037219 */ /* 0x000fca0000011603 */
[----:B------:R-:W2:Y:S01]  /*23ad0*/  LDC R22, c[0x0][0x648] ;  /* 0x00019200ff167b82 */ /* 0x000ea20000000800 */
[-CC-:B---3--:R-:W-:Y:S02]  /*23ae0*/  SHF.R.U64 R11, R8, R18.reuse, R3.reuse ;  /* 0x00000012080b7219 */ /* 0x188fe40000001203 */
[-C--:B------:R-:W-:Y:S02]  /*23af0*/  SHF.L.U32 R5, R5, R18.reuse, RZ ;  /* 0x0000001205057219 */ /* 0x080fe400000006ff */
[-C--:B------:R-:W-:Y:S01]  /*23b00*/  SHF.R.U32.HI R3, RZ, R18.reuse, R3 ;  /* 0x00000012ff037219 */ /* 0x080fe20000011603 */
[----:B------:R-:W-:Y:S01]  /*23b10*/  IMAD.MOV.U32 R2, RZ, RZ, R11 ;  /* 0x000000ffff027224 */ /* 0x000fe200078e000b */
[----:B------:R-:W-:Y:S01]  /*23b20*/  SHF.L.U32 R40, R7, R18, RZ ;  /* 0x0000001207287219 */ /* 0x000fe200000006ff */
[----:B------:R-:W3:Y:S01]  /*23b30*/  LDC R23, c[0x0][0x638] ;  /* 0x00018e00ff177b82 */ /* 0x000ee20000000800 */
[----:B------:R-:W-:-:S07]  /*23b40*/  LOP3.LUT R19, RZ, R5, RZ, 0x33, !PT ;  /* 0x00000005ff137212 */ /* 0x000fce00078e33ff */
[----:B------:R-:W0:Y:S01]  /*23b50*/  LDC R24, c[0x0][0x610] ;  /* 0x00018400ff187b82 */ /* 0x000e220000000800 */
[----:B------:R-:W-:Y:S05]  /*23b60*/  @!P1 BRA `(.L_x_554) ;  /* 0x0000000000289947 */ /* 0x000fea0003800000 */
[----:B0-----:R-:W0:Y:S02]  /*23b70*/  LDC R0, c[0x0][0x64c] ;  /* 0x00019300ff007b82 */ /* 0x001e240000000800 */
[----:B0-----:R-:W-:-:S05]  /*23b80*/  IADD3 R7, P1, R11, R0, RZ ;  /* 0x000000000b077210 */ /* 0x001fca0007f3e0ff */
        /* <DEDUP_REMOVED lines=8> */
.L_x_554:
[----:B0-2---:R-:W-:Y:S01]  /*23c10*/  SHF.R.U64 R0, R2, R22, R3 ;  /* 0x0000001602007219 */ /* 0x005fe20000001203 */
[----:B------:R-:W-:Y:S01]  /*23c20*/  VIADD R5, R16, 0xffffffff ;  /* 0xffffffff10057836 */ /* 0x000fe20000000000 */
[----:B------:R-:W-:Y:S01]  /*23c30*/  LOP3.LUT R3, R8, R19, RZ, 0xc0, !PT ;  /* 0x0000001308037212 */ /* 0x000fe200078ec0ff */
[----:B------:R-:W-:Y:S02]  /*23c40*/  IMAD.MOV R13, RZ, RZ, -R13 ;  /* 0x000000ffff0d7224 */ /* 0x000fe400078e0a0d */
[----:B------:R-:W-:Y:S02]  /*23c50*/  IMAD.MOV R2, RZ, RZ, -R0 ;  /* 0x000000ffff027224 */ /* 0x000fe400078e0a00 */
[----:B------:R-:W-:Y:S01]  /*23c60*/  IMAD R40, R40, R0, R3 ;  /* 0x0000000028287224 */ /* 0x000fe200078e0203 */
[----:B------:R-:W-:Y:S01]  /*23c70*/  LOP3.LUT R3, R10, R5, RZ, 0xc0, !PT ;  /* 0x000000050a037212 */ /* 0x000fe200078ec0ff */
[----:B----4-:R-:W-:Y:S02]  /*23c80*/  @P4 IMAD R17, R15, R13, R12 ;  /* 0x0000000d0f114224 */ /* 0x010fe400078e020c */
[----:B---3--:R-:W-:-:S02]  /*23c90*/  IMAD R0, R2, R23, R11 ;  /* 0x0000001702007224 */ /* 0x008fc400078e020b */
[----:B------:R-:W-:Y:S02]  /*23ca0*/  IMAD.MOV.U32 R2, RZ, RZ, 0x1 ;  /* 0x00000001ff027424 */ /* 0x000fe400078e00ff */
[----:B------:R-:W-:Y:S02]  /*23cb0*/  IMAD R40, R40, R24, R17 ;  /* 0x0000001828287224 */ /* 0x000fe400078e0211 */
[----:B------:R-:W-:Y:S01]  /*23cc0*/  IMAD R3, R0, R16, R3 ;  /* 0x0000001000037224 */ /* 0x000fe200078e0203 */
[----:B------:R-:W-:-:S04]  /*23cd0*/  PRMT R0, R2, 0x7610, R0 ;  /* 0x0000761002007816 */ /* 0x000fc80000000000 */
[----:B------:R-:W-:Y:S02]  /*23ce0*/  SEL R2, R3, R40, !P4 ;  /* 0x0000002803027207 */ /* 0x000fe40006000000 */
[----:B------:R-:W-:-:S03]  /*23cf0*/  SEL R40, R40, R3, !P4 ;  /* 0x0000000328287207 */ /* 0x000fc60006000000 */
[----:B------:R2:W-:Y:S04]  /*23d00*/  STL [R1+0x460], R2 ;  /* 0x0004600201007387 */ /* 0x0005e80000100800 */
.L_x_552:
[----:B------:R3:W-:Y:S01]  /*23d10*/  STL [R1+0x464], R40 ;  /* 0x0004642801007387 */ /* 0x0007e20000100800 */
[----:B------:R-:W-:-:S13]  /*23d20*/  LOP3.LUT P1, RZ, R0, 0xff, RZ, 0xc0, !PT ;  /* 0x000000ff00ff7812 */ /* 0x000fda000782c0ff */
[----:B---3--:R-:W-:Y:S05]  /*23d30*/  @P1 BRA `(.L_x_555) ;  /* 0xfffffdd400641947 */ /* 0x008fea000383ffff */
[----:B------:R-:W-:Y:S05]  /*23d40*/  EXIT ;  /* 0x000000000000794d */ /* 0x000fea0003800000 */
.L_x_7:
[----:B------:R-:W2:Y:S01]  /*23d50*/  LDL R20, [R1+0x45c] ;  /* 0x00045c0001147983 */ /* 0x000ea20000100800 */
[----:B0-----:R-:W-:-:S03]  /*23d60*/  ULDC.64 UR4, c[0x0][0x650] ;  /* 0x0001940000047ab9 */ /* 0x001fc60000000a00 */
[----:B------:R-:W3:Y:S01]  /*23d70*/  LDL R163, [R1+0x458] ;  /* 0x0004580001a37983 */ /* 0x000ee20000100800 */
[----:B------:R-:W-:Y:S01]  /*23d80*/  PRMT R0, RZ, 0x7610, R0 ;  /* 0x00007610ff007816 */ /* 0x000fe20000000000 */
[----:B------:R-:W-:Y:S02]  /*23d90*/  IMAD.MOV.U32 R12, RZ, RZ, -0x1 ;  /* 0xffffffffff0c7424 */ /* 0x000fe400078e00ff */
[----:B------:R-:W-:Y:S02]  /*23da0*/  IMAD.MOV.U32 R4, RZ, RZ, -0x1 ;  /* 0xffffffffff047424 */ /* 0x000fe400078e00ff */
[----:B------:R-:W-:Y:S01]  /*23db0*/  IMAD.MOV.U32 R11, RZ, RZ, -0x1 ;  /* 0xffffffffff0b7424 */ /* 0x000fe200078e00ff */
[----:B--2---:R-:W-:-:S04]  /*23dc0*/  ISETP.GE.U32.AND P0, PT, R20, UR4, PT ;  /* 0x0000000414007c0c */ /* 0x004fc8000bf06070 */
[----:B---3--:R-:W-:-:S13]  /*23dd0*/  ISETP.GE.U32.AND.EX P0, PT, R163, UR5, PT, P0 ;  /* 0x00000005a3007c0c */ /* 0x008fda000bf06100 */
[----:B------:R-:W-:Y:S05]  /*23de0*/  @P0 BRA `(.L_x_556) ;  /* 0x0000000400300947 */ /* 0x000fea0003800000 */
[----:B------:R-:W0:Y:S01]  /*23df0*/  LDC.64 R16, c[0x0][0x628] ;  /* 0x00018a00ff107b82 */ /* 0x000e220000000a00 */
[----:B-1----:R-:W-:Y:S02]  /*23e00*/  IMAD.MOV.U32 R8, RZ, RZ, R20 ;  /* 0x000000ffff087224 */ /* 0x002fe400078e0014 */
[----:B------:R-:W-:-:S05]  /*23e10*/  IMAD.MOV.U32 R9, RZ, RZ, R163 ;  /* 0x000000ffff097224 */ /* 0x000fca00078e00a3 */
[----:B------:R-:W1:Y:S08]  /*23e20*/  LDC R12, c[0x0][0x630] ;  /* 0x00018c00ff0c7b82 */ /* 0x000e700000000800 */
[----:B------:R-:W2:Y:S01]  /*23e30*/  LDC.64 R18, c[0x0][0x620] ;  /* 0x00018800ff127b82 */ /* 0x000ea20000000a00 */
[----:B0-----:R-:W-:-:S04]  /*23e40*/  ISETP.NE.U32.AND P0, PT, R16, RZ, PT ;  /* 0x000000ff1000720c */ /* 0x001fc80003f05070 */
[----:B------:R-:W-:-:S13]  /*23e50*/  ISETP.NE.AND.EX P0, PT, R17, RZ, PT, P0 ;  /* 0x000000ff1100720c */ /* 0x000fda0003f05300 */
[----:B-12---:R-:W-:Y:S05]  /*23e60*/  @!P0 BRA `(.L_x_557) ;  /* 0x0000000000288947 */ /* 0x006fea0003800000 */
[----:B------:R-:W0:Y:S02]  /*23e70*/  LDC R0, c[0x0][0x634] ;  /* 0x00018d00ff007b82 */ /* 0x000e240000000800 */
        /* <DEDUP_REMOVED lines=9> */
.L_x_557:
[----:B------:R-:W0:Y:S01]  /*23f10*/  LDC.64 R22, c[0x0][0x640] ;  /* 0x00019000ff167b82 */ /* 0x000e220000000a00 */
[-CC-:B------:R-:W-:Y:S01]  /*23f20*/  SHF.R.U64 R15, R8, R12.reuse, R9.reuse ;  /* 0x0000000c080f7219 */ /* 0x180fe20000001209 */
[----:B------:R-:W-:Y:S01]  /*23f30*/  IMAD.MOV.U32 R4, RZ, RZ, R20 ;  /* 0x000000ffff047224 */ /* 0x000fe200078e0014 */
[----:B------:R-:W-:Y:S01]  /*23f40*/  SHF.R.U32.HI R0, RZ, R12, R9 ;  /* 0x0000000cff007219 */ /* 0x000fe20000011609 */
[----:B------:R-:W-:Y:S01]  /*23f50*/  IMAD.MOV.U32 R24, RZ, RZ, 0x1 ;  /* 0x00000001ff187424 */ /* 0x000fe200078e00ff */
[----:B------:R-:W-:-:S03]  /*23f60*/  IADD3 R7, P0, RZ, -R15, RZ ;  /* 0x8000000fff077210 */ /* 0x000fc60007f1e0ff */
[----:B------:R-:W1:Y:S02]  /*23f70*/  LDC R6, c[0x0][0x618] ;  /* 0x00018600ff067b82 */ /* 0x000e640000000800 */
[----:B------:R-:W-:-:S04]  /*23f80*/  IMAD.X R5, RZ, RZ, ~R0, P0 ;  /* 0x000000ffff057224 */ /* 0x000fc800000e0e00 */
[-C--:B------:R-:W-:Y:S02]  /*23f90*/  IMAD R0, R5, R18.reuse, RZ ;  /* 0x0000001205007224 */ /* 0x080fe400078e02ff */
[----:B------:R-:W2:Y:S01]  /*23fa0*/  LDC R8, c[0x0][0x608] ;  /* 0x00018200ff087b82 */ /* 0x000ea20000000800 */
[----:B------:R-:W-:Y:S02]  /*23fb0*/  IMAD.MOV.U32 R5, RZ, RZ, R163 ;  /* 0x000000ffff057224 */ /* 0x000fe400078e00a3 */
[----:B------:R-:W-:-:S05]  /*23fc0*/  IMAD.WIDE.U32 R4, R7, R18, R4 ;  /* 0x0000001207047225 */ /* 0x000fca00078e0004 */
[----:B------:R-:W3:Y:S01]  /*23fd0*/  LDC R21, c[0x0][0x658] ;  /* 0x00019600ff157b82 */ /* 0x000ee20000000800 */
[----:B------:R-:W-:Y:S01]  /*23fe0*/  IMAD R7, R7, R19, R0 ;  /* 0x0000001307077224 */ /* 0x000fe200078e0200 */
[----:B0-----:R-:W-:-:S03]  /*23ff0*/  ISETP.NE.U32.AND P0, PT, R22, RZ, PT ;  /* 0x000000ff1600720c */ /* 0x001fc60003f05070 */
[----:B------:R-:W-:Y:S01]  /*24000*/  IMAD.IADD R5, R5, 0x1, R7 ;  /* 0x0000000105057824 */ /* 0x000fe200078e0207 */
[----:B------:R-:W-:Y:S02]  /*24010*/  ISETP.NE.AND.EX P0, PT, R23, RZ, PT, P0 ;  /* 0x000000ff1700720c */ /* 0x000fe40003f05300 */
[----:B------:R-:W0:Y:S02]  /*24020*/  LDC R16, c[0x0][0x600] ;  /* 0x00018000ff107b82 */ /* 0x000e240000000800 */
[-CC-:B-1----:R-:W-:Y:S01]  /*24030*/  SHF.R.U64 R12, R4, R6.reuse, R5.reuse ;  /* 0x00000006040c7219 */ /* 0x182fe20000001205 */
[----:B------:R-:W-:Y:S01]  /*24040*/  IMAD.MOV.U32 R4, RZ, RZ, -0x1 ;  /* 0xffffffffff047424 */ /* 0x000fe200078e00ff */
[----:B------:R-:W-:-:S04]  /*24050*/  SHF.R.U32.HI R5, RZ, R6, R5 ;  /* 0x00000006ff057219 */ /* 0x000fc80000011605 */
[----:B------:R-:W1:Y:S01]  /*24060*/  LDC R18, c[0x0][0x648] ;  /* 0x00019200ff127b82 */ /* 0x000e620000000800 */
[-CC-:B--2---:R-:W-:Y:S02]  /*24070*/  SHF.R.U64 R17, R12, R8.reuse, R5.reuse ;  /* 0x000000080c117219 */ /* 0x184fe40000001205 */
[----:B------:R-:W-:-:S05]  /*24080*/  SHF.R.U32.HI R0, RZ, R8, R5 ;  /* 0x00000008ff007219 */ /* 0x000fca0000011605 */
[----:B------:R-:W2:Y:S01]  /*24090*/  LDC R20, c[0x0][0x638] ;  /* 0x00018e00ff147b82 */ /* 0x000ea20000000800 */
[-C--:B---3--:R-:W-:Y:S02]  /*240a0*/  SHF.L.U32 R4, R4, R21.reuse, RZ ;  /* 0x0000001504047219 */ /* 0x088fe400000006ff */
[-CC-:B------:R-:W-:Y:S02]  /*240b0*/  SHF.R.U64 R19, R17, R21.reuse, R0.reuse ;  /* 0x0000001511137219 */ /* 0x180fe40000001200 */
[----:B------:R-:W-:Y:S02]  /*240c0*/  LOP3.LUT R26, RZ, R4, RZ, 0x33, !PT ;  /* 0x00000004ff1a7212 */ /* 0x000fe400078e33ff */
[----:B------:R-:W-:Y:S01]  /*240d0*/  SHF.R.U32.HI R5, RZ, R21, R0 ;  /* 0x00000015ff057219 */ /* 0x000fe20000011600 */
[----:B------:R-:W3:Y:S01]  /*240e0*/  LDC R25, c[0x0][0x610] ;  /* 0x00018400ff197b82 */ /* 0x000ee20000000800 */
[----:B------:R-:W-:Y:S01]  /*240f0*/  IMAD.MOV.U32 R4, RZ, RZ, R19 ;  /* 0x000000ffff047224 */ /* 0x000fe200078e0013 */
[----:B------:R-:W-:Y:S06]  /*24100*/  @!P0 BRA `(.L_x_558) ;  /* 0x0000000000288947 */ /* 0x000fec0003800000 */
        /* <DEDUP_REMOVED lines=10> */
.L_x_558:
[----:B-1----:R-:W-:Y:S01]  /*241b0*/  SHF.R.U64 R3, R4, R18, R5 ;  /* 0x0000001204037219 */ /* 0x002fe20000001205 */
[----:B0-----:R-:W-:Y:S01]  /*241c0*/  VIADD R5, R16, 0xffffffff ;  /* 0xffffffff10057836 */ /* 0x001fe20000000000 */
[----:B------:R-:W-:Y:S01]  /*241d0*/  SHF.L.U32 R24, R24, R21, RZ ;  /* 0x0000001518187219 */ /* 0x000fe200000006ff */
[----:B------:R-:W-:Y:S01]  /*241e0*/  @P4 IMAD R10, R13, R14, R2 ;  /* 0x0000000e0d0a4224 */ /* 0x000fe200078e0202 */
[----:B------:R-:W-:Y:S01]  /*241f0*/  LOP3.LUT R0, R17, R26, RZ, 0xc0, !PT ;  /* 0x0000001a11007212 */ /* 0x000fe200078ec0ff */
[----:B------:R-:W-:Y:S01]  /*24200*/  IMAD.MOV R4, RZ, RZ, -R3 ;  /* 0x000000ffff047224 */ /* 0x000fe200078e0a03 */
[----:B------:R-:W-:Y:S01]  /*24210*/  LOP3.LUT R5, R12, R5, RZ, 0xc0, !PT ;  /* 0x000000050c057212 */ /* 0x000fe200078ec0ff */
[----:B------:R-:W-:Y:S02]  /*24220*/  IMAD.MOV.U32 R2, RZ, RZ, 0x1 ;  /* 0x00000001ff027424 */ /* 0x000fe400078e00ff */
[----:B------:R-:W-:Y:S02]  /*24230*/  IMAD R3, R24, R3, R0 ;  /* 0x0000000318037224 */ /* 0x000fe400078e0200 */
[----:B--2---:R-:W-:-:S02]  /*24240*/  IMAD R0, R4, R20, R19 ;  /* 0x0000001404007224 */ /* 0x004fc400078e0213 */
[----:B---3--:R-:W-:Y:S02]  /*24250*/  IMAD R12, R3, R25, R10 ;  /* 0x00000019030c7224 */ /* 0x008fe400078e020a */
[----:B------:R-:W-:Y:S01]  /*24260*/  IMAD R3, R0, R16, R5 ;  /* 0x0000001000037224 */ /* 0x000fe200078e0205 */
[----:B------:R-:W-:Y:S01]  /*24270*/  PRMT R0, R2, 0x7610, R0 ;  /* 0x0000761002007816 */ /* 0x000fe20000000000 */
[----:B------:R-:W-:-:S03]  /*24280*/  IMAD.MOV.U32 R11, RZ, RZ, R15 ;  /* 0x000000ffff0b7224 */ /* 0x000fc600078e000f */
[----:B------:R-:W-:Y:S02]  /*24290*/  SEL R4, R3, R12, !P4 ;  /* 0x0000000c03047207 */ /* 0x000fe40006000000 */
[----:B------:R-:W-:-:S07]  /*242a0*/  SEL R12, R12, R3, !P4 ;  /* 0x000000030c0c7207 */ /* 0x000fce0006000000 */
.L_x_556:
[----:B------:R-:W-:-:S08]  /*242b0*/  NOP ;  /* 0x0000000000007918 */ /* 0x000fd00000000000 */
[----:B-1----:R-:W0:-:S00]  /*242c0*/  USETMAXREG.DEALLOC.CTAPOOL 0x18 ;  /* 0x00000018000079c8 */ /* 0x002e0000080e0500 */
[----:B------:R-:W-:-:S13]  /*242d0*/  ISETP.NE.AND P0, PT, RZ, UR8, PT ;  /* 0x00000008ff007c0c */ /* 0x000fda000bf05270 */
[----:B------:R-:W-:Y:S05]  /*242e0*/  @P0 EXIT ;  /* 0x000000000000094d */ /* 0x000fea0003800000 */
[----:B0-----:R-:W-:Y:S01]  /*242f0*/  LOP3.LUT P0, RZ, R0, 0xff, RZ, 0xc0, !PT ;  /* 0x000000ff00ff7812 */ /* 0x001fe2000780c0ff */
[----:B------:R-:W-:Y:S02]  /*24300*/  IMAD.MOV.U32 R0, RZ, RZ, 0x1 ;  /* 0x00000001ff007424 */ /* 0x000fe400078e00ff */
[----:B------:R-:W-:-:S10]  /*24310*/  IMAD.MOV.U32 R8, RZ, RZ, RZ ;  /* 0x000000ffff087224 */ /* 0x000fd400078e00ff */
[----:B------:R-:W-:Y:S05]  /*24320*/  @!P0 BRA `(.L_x_559) ;  /* 0x0000000c00588947 */ /* 0x000fea0003800000 */
[----:B------:R-:W0:Y:S01]  /*24330*/  LDC R0, c[0x0][0x28c] ;  /* 0x0000a300ff007b82 */ /* 0x000e220000000800 */
[----:B------:R-:W-:Y:S01]  /*24340*/  ULDC UR5, c[0x0][0x658] ;  /* 0x0001960000057ab9 */ /* 0x000fe20000000800 */
[----:B------:R-:W-:Y:S01]  /*24350*/  UMOV UR7, 0xffffffff ;  /* 0xffffffff00077882 */ /* 0x000fe20000000000 */
[----:B------:R-:W-:Y:S01]  /*24360*/  ULDC UR6, c[0x0][0xc] ;  /* 0x0000030000067ab9 */ /* 0x000fe20000000800 */
[----:B------:R-:W-:Y:S01]  /*24370*/  USHF.L.U32 UR9, UR7, UR5, URZ ;  /* 0x0000000507097299 */ /* 0x000fe2000800063f */
[----:B------:R-:W-:Y:S01]  /*24380*/  BSSY B0, `(.L_x_559) ;  /* 0x00000d0000007945 */ /* 0x000fe20003800000 */
[----:B------:R-:W-:Y:S01]  /*24390*/  UMOV UR8, 0x1 ;  /* 0x0000000100087882 */ /* 0x000fe20000000000 */
[----:B------:R-:W-:Y:S01]  /*243a0*/  ULDC UR7, c[0x0][0x10] ;  /* 0x0000040000077ab9 */ /* 0x000fe20000000800 */
[----:B------:R-:W1:Y:S01]  /*243b0*/  S2UR UR10, SR_CgaCtaId ;  /* 0x00000000000a79c3 */ /* 0x000e620000008800 */
[----:B------:R-:W-:Y:S01]  /*243c0*/  UIMAD.WIDE.U32 UR6, UR6, UR7, URZ ;  /* 0x00000007060672a5 */ /* 0x000fe2000f8e003f */
[----:B------:R-:W-:Y:S01]  /*243d0*/  IMAD.MOV.U32 R10, RZ, RZ, 0x1 ;  /* 0x00000001ff0a7424 */ /* 0x000fe200078e00ff */
[----:B------:R-:W-:Y:S01]  /*243e0*/  USHF.L.U32 UR5, UR8, UR5, URZ ;  /* 0x0000000508057299 */ /* 0x000fe2000800063f */
[----:B------:R-:W-:Y:S01]  /*243f0*/  IMAD.MOV.U32 R8, RZ, RZ, RZ ;  /* 0x000000ffff087224 */ /* 0x000fe200078e00ff */
[----:B------:R-:W-:Y:S01]  /*24400*/  ULDC UR4, c[0x0][0x600] ;  /* 0x0001800000047ab9 */ /* 0x000fe20000000800 */
[----:B------:R-:W-:Y:S01]  /*24410*/  ULDC UR8, c[0x0][0x14] ;  /* 0x0000050000087ab9 */ /* 0x000fe20000000800 */
[----:B------:R-:W-:-:S02]  /*24420*/  ULOP3.LUT UR21, UR13, 0x2, URZ, 0xfc, !UPT ;  /* 0x000000020d157892 */ /* 0x000fc4000f8efc3f */
[----:B------:R-:W-:Y:S02]  /*24430*/  UIMAD.WIDE.U32 UR22, UR6, UR8, URZ ;  /* 0x00000008061672a5 */ /* 0x000fe4000f8e003f */
[----:B------:R-:W-:Y:S02]  /*24440*/  UIMAD UR16, UR7, UR8, URZ ;  /* 0x00000008071072a4 */ /* 0x000fe4000f8e023f */
[----:B------:R-:W-:Y:S02]  /*24450*/  UIADD3 UR4, UR4, -0x1, URZ ;  /* 0xffffffff04047890 */ /* 0x000fe4000fffe03f */
[----:B------:R-:W-:Y:S01]  /*24460*/  ULOP3.LUT UR18, URZ, UR9, URZ, 0x33, !UPT ;  /* 0x000000093f127292 */ /* 0x000fe2000f8e333f */
[----:B0-----:R-:W-:Y:S01]  /*24470*/  VIADD R0, R0, 0x3f ;  /* 0x0000003f00007836 */ /* 0x001fe20000000000 */
[----:B------:R-:W-:Y:S01]  /*24480*/  UIADD3 UR16, UR23, UR16, URZ ;  /* 0x0000001017107290 */ /* 0x000fe2000fffe03f */
[----:B------:R-:W-:-:S03]  /*24490*/  ULDC.64 UR24, c[0x0][0x198] ;  /* 0x0000660000187ab9 */ /* 0x000fc60000000a00 */
[----:B------:R-:W-:Y:S01]  /*244a0*/  SHF.R.S32.HI R3, RZ, 0x1f, R0 ;  /* 0x0000001fff037819 */ /* 0x000fe20000011400 */
[----:B-1----:R-:W-:-:S03]  /*244b0*/  IMAD.U32 R7, RZ, RZ, UR10 ;  /* 0x0000000aff077e24 */ /* 0x002fc6000f8e00ff */
[----:B------:R-:W-:Y:S01]  /*244c0*/  LEA.HI R3, R3, R0, RZ, 0x6 ;  /* 0x0000000003037211 */ /* 0x000fe200078f30ff */
[----:B------:R-:W-:-:S03]  /*244d0*/  IMAD.MOV.U32 R0, RZ, RZ, 0x1 ;  /* 0x00000001ff007424 */ /* 0x000fc600078e00ff */
[----:B------:R-:W-:-:S05]  /*244e0*/  SHF.R.S32.HI R6, RZ, 0x6, R3 ;  /* 0x00000006ff067819 */ /* 0x000fca0000011403 */
[----:B------:R-:W-:-:S07]  /*244f0*/  VIADD R16, R6, 0x1 ;  /* 0x0000000106107836 */ /* 0x000fce0000000000 */
.L_x_570:
[----:B------:R-:W-:-:S03]  /*24500*/  UMOV UR6, 0xffffffff ;  /* 0xffffffff00067882 */ /* 0x000fc60000000000 */
[----:B------:R-:W-:Y:S05]  /*24510*/  BRA.DIV UR6, `(.L_x_560) ;  /* 0x0000001206447947 */ /* 0x000fea000b800000 */
[----:B------:R-:W-:-:S13]  /*24520*/  ELECT P0, URZ, PT ;  /* 0x00000000003f782f */ /* 0x000fda0003800000 */
.L_x_584:
[----:B------:R-:W0:Y:S01]  /*24530*/  LDC R2, c[0x0][0x28c] ;  /* 0x0000a300ff027b82 */ /* 0x000e220000000800 */
[----:B------:R-:W-:Y:S01]  /*24540*/  BSSY B1, `(.L_x_561) ;  /* 0x000003b000017945 */ /* 0x000fe20003800000 */
[----:B0-----:R-:W-:-:S13]  /*24550*/  ISETP.LT.OR P0, PT, R2, 0x1, !P0 ;  /* 0x000000010200780c */ /* 0x001fda0004701670 */
[----:B------:R-:W-:Y:S05]  /*24560*/  @P0 BRA `(.L_x_562) ;  /* 0x0000000000e00947 */ /* 0x000fea0003800000 */
[----:B------:R-:W-:Y:S02]  /*24570*/  IMAD R2, R12, 0x8, R7 ;  /* 0x000000080c027824 */ /* 0x000fe400078e0207 */
[----:B------:R-:W-:Y:S02]  /*24580*/  IMAD.SHL.U32 R4, R4, 0x100, RZ ;  /* 0x0000010004047824 */ /* 0x000fe400078e00ff */
[----:B------:R-:W-:Y:S02]  /*24590*/  IMAD.SHL.U32 R2, R2, 0x20, RZ ;  /* 0x0000002002027824 */ /* 0x000fe400078e00ff */
[----:B------:R-:W-:Y:S02]  /*245a0*/  IMAD.MOV.U32 R14, RZ, RZ, RZ ;  /* 0x000000ffff0e7224 */ /* 0x000fe400078e00ff */
[----:B------:R-:W-:Y:S02]  /*245b0*/  IMAD.MOV.U32 R3, RZ, RZ, R16 ;  /* 0x000000ffff037224 */ /* 0x000fe400078e0010 */
[----:B------:R-:W-:-:S02]  /*245c0*/  IMAD.MOV.U32 R5, RZ, RZ, R0 ;  /* 0x000000ffff057224 */ /* 0x000fc400078e0000 */
[----:B------:R-:W-:-:S07]  /*245d0*/  IMAD.MOV.U32 R9, RZ, RZ, R8 ;  /* 0x000000ffff097224 */ /* 0x000fce00078e0008 */
.L_x_565:
[----:B------:R-:W0:Y:S01]  /*245e0*/  S2UR UR6, SR_CgaCtaId ;  /* 0x00000000000679c3 */ /* 0x000e220000008800 */
[----:B------:R-:W-:Y:S02]  /*245f0*/  MOV R12, 0x400 ;  /* 0x00000400000c7802 */ /* 0x000fe40000000f00 */
[----:B------:R-:W-:Y:S01]  /*24600*/  SHF.L.U32 R13, R5, 0x1f, RZ ;  /* 0x0000001f050d7819 */ /* 0x000fe200000006ff */
[----:B0-----:R-:W-:-:S05]  /*24610*/  IMAD.U32 R7, RZ, RZ, UR6 ;  /* 0x00000006ff077e24 */ /* 0x001fca000f8e00ff */
[----:B------:R-:W-:-:S05]  /*24620*/  LEA R12, R7, R12, 0x18 ;  /* 0x0000000c070c7211 */ /* 0x000fca00078ec0ff */
[----:B------:R-:W-:-:S04]  /*24630*/  IMAD R18, R9, 0x8, R12 ;  /* 0x0000000809127824 */ /* 0x000fc800078e020c */
[----:B------:R-:W0:Y:S02]  /*24640*/  SYNCS.PHASECHK.TRANS64.TRYWAIT P0, [R18+URZ+0x38], R13 ;  /* 0x0000380d120075a7 */ /* 0x000e24000800017f */
[----:B0-----:R-:W-:Y:S05]  /*24650*/  @!P0 BRA `(.L_x_563) ;  /* 0x0000001000148947 */ /* 0x001fea0003800000 */
.L_x_585:
[----:B------:R-:W1:Y:S01]  /*24660*/  S2R R15, SR_TID.X ;  /* 0x00000000000f7919 */ /* 0x000e620000002100 */
[----:B------:R-:W-:-:S04]  /*24670*/  UPRMT UR6, UR21, 0x9910, URZ ;  /* 0x0000991015067896 */ /* 0x000fc8000800003f */
[----:B------:R-:W-:Y:S01]  /*24680*/  UISETP.NE.AND UP0, UPT, UR6, 0x2, UPT ;  /* 0x000000020600788c */ /* 0x000fe2000bf05270 */
[----:B-1----:R-:W-:-:S13]  /*24690*/  LOP3.LUT P0, RZ, R15, 0x7f, RZ, 0xc0, !PT ;  /* 0x0000007f0fff7812 */ /* 0x002fda000780c0ff */
[----:B0-----:R-:W0:Y:S02]  /*246a0*/  @!P0 LDC R13, c[0x0][0x500] ;  /* 0x00014000ff0d8b82 */ /* 0x001e240000000800 */
[----:B0-----:R0:W-:Y:S01]  /*246b0*/  @!P0 SYNCS.ARRIVE.TRANS64 RZ, [R18+URZ], R13 ;  /* 0x0000000d12ff89a7 */ /* 0x0011e2000800003f */
[----:B------:R-:W-:-:S13]  /*246c0*/  PLOP3.LUT P0, PT, PT, PT, UP0, 0x80, 0x0 ;  /* 0x000000000000781c */ /* 0x000fda0003f0f008 */
[----:B0-----:R-:W-:Y:S05]  /*246d0*/  @P0 BRA `(.L_x_564) ;  /* 0x0000000000040947 */ /* 0x001fea0003800000 */
[----:B------:R-:W-:Y:S01]  /*246e0*/  BPT.TRAP 0x1 ;  /* 0x000000040000795c */ /* 0x000fe20000300000 */
.L_x_564:
[----:B------:R-:W-:Y:S01]  /*246f0*/  IMAD.SHL.U32 R13, R9, 0x4000, RZ ;  /* 0x00004000090d7824 */ /* 0x000fe200078e00ff */
[----:B------:R-:W-:Y:S01]  /*24700*/  R2UR UR8, R12 ;  /* 0x000000000c0872ca */ /* 0x000fe200000e0000 */
[----:B------:R-:W-:Y:S01]  /*24710*/  VIADD R3, R3, 0xffffffff ;  /* 0xffffffff03037836 */ /* 0x000fe20000000000 */
[----:B------:R-:W-:Y:S01]  /*24720*/  R2UR UR9, R18 ;  /* 0x00000000120972ca */ /* 0x000fe200000e0000 */
[--C-:B------:R-:W-:Y:S01]  /*24730*/  IMAD R15, R7, 0x800, R13.reuse ;  /* 0x00000800070f7824 */ /* 0x100fe200078e020d */
[----:B------:R-:W-:Y:S01]  /*24740*/  IADD3 R12, R12, 0x1c180, R13 ;  /* 0x0001c1800c0c7810 */ /* 0x000fe20007ffe00d */
[----:B------:R-:W-:Y:S01]  /*24750*/  UIADD3 UR6, UP0, UR24, 0xf0, URZ ;  /* 0x000000f018067890 */ /* 0x000fe2000ff1e03f */
[----:B------:R-:W-:Y:S01]  /*24760*/  R2UR UR11, R2 ;  /* 0x00000000020b72ca */ /* 0x000fe200000e0000 */
[----:B------:R-:W-:Y:S01]  /*24770*/  UIADD3 UR26, UP1, UR24, 0x1f0, URZ ;  /* 0x000001f0181a7890 */ /* 0x000fe2000ff3e03f */
[----:B------:R-:W-:Y:S01]  /*24780*/  R2UR UR7, R15 ;  /* 0x000000000f0772ca */ /* 0x000fe200000e0000 */
[----:B------:R-:W-:Y:S01]  /*24790*/  VIADD R9, R9, 0x1 ;  /* 0x0000000109097836 */ /* 0x000fe20000000000 */
[----:B------:R-:W-:Y:S01]  /*247a0*/  R2UR UR10, R14 ;  /* 0x000000000e0a72ca */ /* 0x000fe200000e0000 */
[----:B------:R-:W-:Y:S01]  /*247b0*/  UIADD3.X UR27, URZ, UR25, URZ, UP1, !UPT ;  /* 0x000000193f1b7290 */ /* 0x000fe20008ffe43f */
[----:B------:R-:W-:Y:S01]  /*247c0*/  R2UR UR12, R11 ;  /* 0x000000000b0c72ca */ /* 0x000fe200000e0000 */
[----:B------:R-:W-:Y:S01]  /*247d0*/  UMOV UR20, 0xff0000 ;  /* 0x00ff000000147882 */ /* 0x000fe20000000000 */
[----:B------:R-:W-:Y:S01]  /*247e0*/  R2UR UR17, R12 ;  /* 0x000000000c1172ca */ /* 0x000fe200000e0000 */
[----:B------:R-:W-:Y:S01]  /*247f0*/  UMOV UR14, 0x0 ;  /* 0x00000000000e7882 */ /* 0x000fe20000000000 */
[----:B------:R-:W-:Y:S01]  /*24800*/  R2UR UR19, R4 ;  /* 0x00000000041372ca */ /* 0x000fe200000e0000 */
[----:B------:R-:W-:Y:S01]  /*24810*/  UMOV UR15, 0x10000000 ;  /* 0x10000000000f7882 */ /* 0x000fe20000000000 */
[----:B------:R-:W-:Y:S01]  /*24820*/  ISETP.GT.AND P1, PT, R3, 0x1, PT ;  /* 0x000000010300780c */ /* 0x000fe20003f24270 */
[----:B------:R-:W-:Y:S01]  /*24830*/  VIADD R14, R14, 0x40 ;  /* 0x000000400e0e7836 */ /* 0x000fe20000000000 */
[----:B------:R-:W-:Y:S01]  /*24840*/  ISETP.NE.AND P0, PT, R9, 0x7, PT ;  /* 0x000000070900780c */ /* 0x000fe20003f05270 */
[----:B------:R-:W-:-:S02]  /*24850*/  UIADD3 UR8, UR8, 0x180, UR7 ;  /* 0x0000018008087890 */ /* 0x000fc4000fffe007 */
[----:B------:R-:W-:Y:S01]  /*24860*/  UIADD3.X UR7, URZ, UR25, URZ, UP0, !UPT ;  /* 0x000000193f077290 */ /* 0x000fe200087fe43f */
[----:B------:R-:W-:Y:S02]  /*24870*/  SEL R12, RZ, 0x1, P0 ;  /* 0x00000001ff0c7807 */ /* 0x000fe40000000000 */
[----:B------:R-:W-:Y:S02]  /*24880*/  SEL R9, R9, RZ, P0 ;  /* 0x000000ff09097207 */ /* 0x000fe40000000000 */
[----:B------:R-:W-:-:S04]  /*24890*/  LOP3.LUT R5, R5, R12, RZ, 0x3c, !PT ;  /* 0x0000000c05057212 */ /* 0x000fc800078e3cff */
[----:B------:R0:W-:Y:S02]  /*248a0*/  UTMALDG.3D.MULTICAST [UR8], [UR6], UR20, desc[UR14] ;  /* 0x00000e08060073b4 */ /* 0x0001e40008011814 */
[----:B0-----:R-:W-:Y:S01]  /*248b0*/  UMOV UR8, UR17 ;  /* 0x0000001100087c82 */ /* 0x001fe20008000000 */
[----:B------:R-:W-:Y:S02]  /*248c0*/  UMOV UR11, UR19 ;  /* 0x00000013000b7c82 */ /* 0x000fe40008000000 */
[----:B------:R0:W-:Y:S02]  /*248d0*/  UTMALDG.3D [UR8], [UR26], desc[UR14] ;  /* 0x00000e081a0075b4 */ /* 0x0001e40008011000 */
[----:B0-----:R-:W-:Y:S05]  /*248e0*/  @P1 BRA `(.L_x_565) ;  /* 0xfffffffc003c1947 */ /* 0x001fea000383ffff */
.L_x_562:
[----:B------:R-:W-:Y:S05]  /*248f0*/  BSYNC B1 ;  /* 0x0000000000017941 */ /* 0x000fea0003800000 */
.L_x_561:
[----:B------:R-:W2:Y:S01]  /*24900*/  LDL.LU R17, [R1+0x458] ;  /* 0x0004580001117983 */ /* 0x000ea20000300800 */
[----:B------:R-:W-:Y:S01]  /*24910*/  LOP3.LUT P1, RZ, R10, 0xff, RZ, 0xc0, !PT ;  /* 0x000000ff0aff7812 */ /* 0x000fe2000782c0ff */
[----:B------:R-:W-:Y:S01]  /*24920*/  IMAD.IADD R8, R6, 0x1, R8 ;  /* 0x0000000106087824 */ /* 0x000fe200078e0208 */
[----:B------:R-:W-:Y:S01]  /*24930*/  ULDC.64 UR6, c[0x0][0x650] ;  /* 0x0001940000067ab9 */ /* 0x000fe20000000a00 */
[----:B------:R-:W3:Y:S01]  /*24940*/  LDL.LU R15, [R1+0x45c] ;  /* 0x00045c00010f7983 */ /* 0x000ee20000300800 */
[----:B------:R-:W-:Y:S01]  /*24950*/  BSSY B1, `(.L_x_566) ;  /* 0x0000070000017945 */ /* 0x000fe20003800000 */
[C---:B------:R-:W-:Y:S01]  /*24960*/  IMAD.WIDE.U32 R2, R8.reuse, 0x24924925, RZ ;  /* 0x2492492508027825 */ /* 0x040fe200078e00ff */
[C---:B------:R-:W-:Y:S02]  /*24970*/  ISETP.GT.U32.AND P0, PT, R8.reuse, 0x6, PT ;  /* 0x000000060800780c */ /* 0x040fe40003f04070 */
[----:B------:R-:W-:Y:S01]  /*24980*/  PRMT R10, RZ, 0x7610, R10 ;  /* 0x00007610ff0a7816 */ /* 0x000fe2000000000a */
[----:B------:R-:W-:Y:S01]  /*24990*/  IMAD.IADD R2, R8, 0x1, -R3 ;  /* 0x0000000108027824 */ /* 0x000fe200078e0a03 */
[----:B------:R-:W-:Y:S01]  /*249a0*/  ISETP.LT.U32.AND P0, PT, R6, 0x7, P0 ;  /* 0x000000070600780c */ /* 0x000fe20000701070 */
[----:B------:R-:W-:-:S02]  /*249b0*/  IMAD.MOV.U32 R12, RZ, RZ, -0x1 ;  /* 0xffffffffff0c7424 */ /* 0x000fc400078e00ff */
[----:B------:R-:W0:Y:S01]  /*249c0*/  @P1 S2R R7, SR_CgaCtaId ;  /* 0x0000000000071919 */ /* 0x000e220000008800 */
[----:B------:R-:W-:Y:S01]  /*249d0*/  LEA.HI R2, R2, R3, RZ, 0x1f ;  /* 0x0000000302027211 */ /* 0x000fe200078ff8ff */
[----:B------:R-:W-:Y:S01]  /*249e0*/  IMAD.MOV.U32 R11, RZ, RZ, -0x1 ;  /* 0xffffffffff0b7424 */ /* 0x000fe200078e00ff */
[----:B------:R-:W-:Y:S02]  /*249f0*/  SEL R3, RZ, 0x1, !P0 ;  /* 0x00000001ff037807 */ /* 0x000fe40004000000 */
[----:B------:R-:W-:Y:S02]  /*24a00*/  @P1 MOV R4, 0x400 ;  /* 0x0000040000041802 */ /* 0x000fe40000000f00 */
[----:B------:R-:W-:Y:S02]  /*24a10*/  LOP3.LUT R0, R0, R3, RZ, 0x3c, !PT ;  /* 0x0000000300007212 */ /* 0x000fe400078e3cff */
[--C-:B------:R-:W-:Y:S02]  /*24a20*/  SHF.R.U32.HI R3, RZ, 0x2, R2.reuse ;  /* 0x00000002ff037819 */ /* 0x100fe40000011602 */
[----:B------:R-:W-:-:S03]  /*24a30*/  PRMT R2, RZ, 0x7610, R2 ;  /* 0x00007610ff027816 */ /* 0x000fc60000000002 */
[----:B------:R-:W-:Y:S01]  /*24a40*/  IMAD R8, R3, -0x7, R8 ;  /* 0xfffffff903087824 */ /* 0x000fe200078e0208 */
[----:B0-----:R-:W-:-:S04]  /*24a50*/  @P1 LEA R4, R7, R4, 0x18 ;  /* 0x0000000407041211 */ /* 0x001fc800078ec0ff */
[----:B------:R0:W-:Y:S01]  /*24a60*/  @P1 SYNCS.ARRIVE.TRANS64.A1T0 RZ, [R4+URZ+0x88], RZ ;  /* 0x000088ff04ff19a7 */ /* 0x0001e2000810003f */
[----:B------:R-:W-:Y:S01]  /*24a70*/  ISETP.GE.U32.AND P1, PT, R6, 0x7, PT ;  /* 0x000000070600780c */ /* 0x000fe20003f26070 */
[----:B0-----:R-:W-:-:S12]  /*24a80*/  IMAD.MOV.U32 R4, RZ, RZ, -0x1 ;  /* 0xffffffffff047424 */ /* 0x001fd800078e00ff */
[----:B------:R-:W-:Y:S02]  /*24a90*/  @P1 LOP3.LUT R0, R0, 0x1, R3, 0x78, !PT ;  /* 0x0000000100001812 */ /* 0x000fe400078e7803 */
[----:B---3--:R-:W-:-:S04]  /*24aa0*/  IADD3 R15, P0, R15, UR22, RZ ;  /* 0x000000160f0f7c10 */ /* 0x008fc8000ff1e0ff */
[----:B--2---:R-:W-:Y:S01]  /*24ab0*/  IADD3.X R17, R17, UR16, RZ, P0, !PT ;  /* 0x0000001011117c10 */ /* 0x004fe200087fe4ff */
[----:B------:R0:W-:Y:S01]  /*24ac0*/  STL [R1+0x45c], R15 ;  /* 0x00045c0f01007387 */ /* 0x0001e20000100800 */
[----:B------:R-:W-:-:S03]  /*24ad0*/  ISETP.GE.U32.AND P0, PT, R15, UR6, PT ;  /* 0x000000060f007c0c */ /* 0x000fc6000bf06070 */
[----:B------:R0:W-:Y:S01]  /*24ae0*/  STL [R1+0x458], R17 ;  /* 0x0004581101007387 */ /* 0x0001e20000100800 */
[----:B------:R-:W-:-:S13]  /*24af0*/  ISETP.GE.U32.AND.EX P0, PT, R17, UR7, PT, P0 ;  /* 0x0000000711007c0c */ /* 0x000fda000bf06100 */
[----:B0-----:R-:W-:Y:S05]  /*24b00*/  @P0 BRA `(.L_x_567) ;  /* 0x0000000400500947 */ /* 0x001fea0003800000 */
[----:B------:R-:W0:Y:S01]  /*24b10*/  S2R R9, SR_CTAID.X ;  /* 0x0000000000097919 */ /* 0x000e220000002500 */
[----:B------:R-:W-:Y:S01]  /*24b20*/  ULDC UR6, c[0x0][0x150] ;  /* 0x0000540000067ab9 */ /* 0x000fe20000000800 */
[----:B------:R-:W1:Y:S01]  /*24b30*/  LDC R4, c[0x0][0x144] ;  /* 0x00005100ff047b82 */ /* 0x000e620000000800 */
[----:B------:R-:W-:Y:S01]  /*24b40*/  ULDC UR9, c[0x0][0x630] ;  /* 0x00018c0000097ab9 */ /* 0x000fe20000000800 */
[----:B------:R-:W2:Y:S06]  /*24b50*/  S2R R2, SR_CTAID.Y ;  /* 0x0000000000027919 */ /* 0x000eac0000002600 */
[----:B------:R-:W3:Y:S01]  /*24b60*/  LDC R13, c[0x0][0x148] ;  /* 0x00005200ff0d7b82 */ /* 0x000ee20000000800 */
[----:B0-----:R-:W-:-:S02]  /*24b70*/  I2FP.F32.U32 R3, R9 ;  /* 0x0000000900037245 */ /* 0x001fc40000201000 */
[----:B--2---:R-:W-:-:S03]  /*24b80*/  I2FP.F32.U32 R5, R2 ;  /* 0x0000000200057245 */ /* 0x004fc60000201000 */
[----:B------:R-:W-:Y:S01]  /*24b90*/  FMUL R3, R3, UR6 ;  /* 0x0000000603037c20 */ /* 0x000fe20008400000 */
[----:B------:R-:W-:Y:S02]  /*24ba0*/  ULDC UR6, c[0x0][0x154] ;  /* 0x0000550000067ab9 */ /* 0x000fe40000000800 */
[----:B------:R-:W-:Y:S01]  /*24bb0*/  FMUL R11, R5, UR6 ;  /* 0x00000006050b7c20 */ /* 0x000fe20008400000 */
[----:B------:R-:W-:Y:S02]  /*24bc0*/  ULDC.64 UR6, c[0x0][0x628] ;  /* 0x00018a0000067ab9 */ /* 0x000fe40000000a00 */
[----:B------:R-:W0:Y:S01]  /*24bd0*/  F2I.U32.TRUNC.NTZ R3, R3 ;  /* 0x0000000300037305 */ /* 0x000e22000020f000 */
[----:B------:R-:W-:-:S04]  /*24be0*/  ISETP.NE.U32.AND P0, PT, RZ, UR6, PT ;  /* 0x00000006ff007c0c */ /* 0x000fc8000bf05070 */
[----:B------:R-:W-:-:S03]  /*24bf0*/  ISETP.NE.AND.EX P0, PT, RZ, UR7, PT, P0 ;  /* 0x00000007ff007c0c */ /* 0x000fc6000bf05300 */
[----:B------:R-:W2:Y:S01]  /*24c00*/  F2I.U32.TRUNC.NTZ R11, R11 ;  /* 0x0000000b000b7305 */ /* 0x000ea2000020f000 */
[----:B0-----:R-:W-:Y:S02]  /*24c10*/  IMAD.MOV R5, RZ, RZ, -R3 ;  /* 0x000000ffff057224 */ /* 0x001fe400078e0a03 */
[----:B------:R-:W-:Y:S02]  /*24c20*/  IMAD.MOV.U32 R3, RZ, RZ, R17 ;  /* 0x000000ffff037224 */ /* 0x000fe400078e0011 */
[----:B-1----:R-:W-:Y:S02]  /*24c30*/  IMAD R9, R4, R5, R9 ;  /* 0x0000000504097224 */ /* 0x002fe400078e0209 */
[----:B--2---:R-:W-:-:S04]  /*24c40*/  IMAD.MOV R4, RZ, RZ, -R11 ;  /* 0x000000ffff047224 */ /* 0x004fc800078e0a0b */
[----:B---3--:R-:W-:Y:S02]  /*24c50*/  @P4 IMAD R9, R13, R4, R2 ;  /* 0x000000040d094224 */ /* 0x008fe400078e0202 */
[----:B------:R-:W-:Y:S01]  /*24c60*/  IMAD.MOV.U32 R2, RZ, RZ, R15 ;  /* 0x000000ffff027224 */ /* 0x000fe200078e000f */
[----:B------:R-:W-:Y:S06]  /*24c70*/  @!P0 BRA `(.L_x_568) ;  /* 0x0000000000288947 */ /* 0x000fec0003800000 */
[----:B------:R-:W-:Y:S02]  /*24c80*/  ULDC UR8, c[0x0][0x634] ;  /* 0x00018d0000087ab9 */ /* 0x000fe40000000800 */
[----:B------:R-:W-:-:S05]  /*24c90*/  IADD3 R3, P0, R15, UR8, RZ ;  /* 0x000000080f037c10 */ /* 0x000fca000ff1e0ff */
[----:B------:R-:W-:-:S04]  /*24ca0*/  IMAD.X R11, RZ, RZ, R17, P0 ;  /* 0x000000ffff0b7224 */ /* 0x000fc800000e0611 */
[----:B------:R-:W-:-:S04]  /*24cb0*/  IMAD.WIDE.U32 R4, R11, UR6, RZ ;  /* 0x000000060b047c25 */ /* 0x000fc8000f8e00ff */
[----:B------:R-:W-:-:S04]  /*24cc0*/  IMAD.WIDE.U32 R4, P0, R3, UR7, R4 ;  /* 0x0000000703047c25 */ /* 0x000fc8000f800004 */
[----:B------:R-:W-:-:S04]  /*24cd0*/  IMAD.WIDE.U32 R2, R3, UR6, RZ ;  /* 0x0000000603027c25 */ /* 0x000fc8000f8e00ff */
[----:B------:R-:W-:Y:S01]  /*24ce0*/  IMAD.MOV.U32 R2, RZ, RZ, R5 ;  /* 0x000000ffff027224 */ /* 0x000fe200078e0005 */
[----:B------:R-:W-:Y:S01]  /*24cf0*/  IADD3 RZ, P1, R3, R4, RZ ;  /* 0x0000000403ff7210 */ /* 0x000fe20007f3e0ff */
[----:B------:R-:W-:-:S04]  /*24d00*/  IMAD.X R3, RZ, RZ, RZ, P0 ;  /* 0x000000ffff037224 */ /* 0x000fc800000e06ff */
[----:B------:R-:W-:-:S08]  /*24d10*/  IMAD.WIDE.U32.X R2, R11, UR7, R2, P1 ;  /* 0x000000070b027c25 */ /* 0x000fd000088e0402 */
.L_x_568:
[--C-:B------:R-:W-:Y:S01]  /*24d20*/  SHF.R.U64 R11, R2, UR9, R3.reuse ;  /* 0x00000009020b7c19 */ /* 0x100fe20008001203 */
[----:B------:R-:W-:Y:S01]  /*24d30*/  ULDC.64 UR6, c[0x0][0x620] ;  /* 0x0001880000067ab9 */ /* 0x000fe20000000a00 */
[----:B------:R-:W-:Y:S01]  /*24d40*/  SHF.R.U32.HI R2, RZ, UR9, R3 ;  /* 0x00000009ff027c19 */ /* 0x000fe20008011603 */
[----:B------:R-:W-:Y:S01]  /*24d50*/  IMAD.MOV.U32 R3, RZ, RZ, R17 ;  /* 0x000000ffff037224 */ /* 0x000fe200078e0011 */
[----:B------:R-:W-:Y:S01]  /*24d60*/  IADD3 R13, P0, RZ, -R11, RZ ;  /* 0x8000000bff0d7210 */ /* 0x000fe20007f1e0ff */
[----:B------:R-:W-:-:S04]  /*24d70*/  ULDC.64 UR8, c[0x0][0x640] ;  /* 0x0001900000087ab9 */ /* 0x000fc80000000a00 */
[----:B------:R-:W-:Y:S01]  /*24d80*/  IMAD.X R2, RZ, RZ, ~R2, P0 ;  /* 0x000000ffff027224 */ /* 0x000fe200000e0e02 */
[----:B------:R-:W-:-:S03]  /*24d90*/  ISETP.NE.U32.AND P0, PT, RZ, UR8, PT ;  /* 0x00000008ff007c0c */ /* 0x000fc6000bf05070 */
[----:B------:R-:W-:Y:S01]  /*24da0*/  IMAD R2, R2, UR6, RZ ;  /* 0x0000000602027c24 */ /* 0x000fe2000f8e02ff */
[----:B------:R-:W-:-:S03]  /*24db0*/  ISETP.NE.AND.EX P0, PT, RZ, UR9, PT, P0 ;  /* 0x00000009ff007c0c */ /* 0x000fc6000bf05300 */
[----:B------:R-:W-:Y:S02]  /*24dc0*/  IMAD R5, R13, UR7, R2 ;  /* 0x000000070d057c24 */ /* 0x000fe4000f8e0202 */
[----:B------:R-:W-:-:S04]  /*24dd0*/  IMAD.MOV.U32 R2, RZ, RZ, R15 ;  /* 0x000000ffff027224 */ /* 0x000fc800078e000f */
[----:B------:R-:W-:Y:S01]  /*24de0*/  IMAD.WIDE.U32 R2, R13, UR6, R2 ;  /* 0x000000060d027c25 */ /* 0x000fe2000f8e0002 */
[----:B------:R-:W-:-:S03]  /*24df0*/  ULDC UR6, c[0x0][0x618] ;  /* 0x0001860000067ab9 */ /* 0x000fc60000000800 */
[----:B------:R-:W-:-:S05]  /*24e00*/  IMAD.IADD R3, R3, 0x1, R5 ;  /* 0x0000000103037824 */ /* 0x000fca00078e0205 */
[--C-:B------:R-:W-:Y:S02]  /*24e10*/  SHF.R.U64 R12, R2, UR6, R3.reuse ;  /* 0x00000006020c7c19 */ /* 0x100fe40008001203 */
[----:B------:R-:W-:Y:S01]  /*24e20*/  SHF.R.U32.HI R3, RZ, UR6, R3 ;  /* 0x00000006ff037c19 */ /* 0x000fe20008011603 */
[----:B------:R-:W-:-:S03]  /*24e30*/  ULDC UR6, c[0x0][0x608] ;  /* 0x0001820000067ab9 */ /* 0x000fc60000000800 */
[--C-:B------:R-:W-:Y:S02]  /*24e40*/  SHF.R.U64 R13, R12, UR6, R3.reuse ;  /* 0x000000060c0d7c19 */ /* 0x100fe40008001203 */
[----:B------:R-:W-:Y:S01]  /*24e50*/  SHF.R.U32.HI R2, RZ, UR6, R3 ;  /* 0x00000006ff027c19 */ /* 0x000fe20008011603 */
[----:B------:R-:W-:-:S03]  /*24e60*/  ULDC UR6, c[0x0][0x658] ;  /* 0x0001960000067ab9 */ /* 0x000fc60000000800 */
[--C-:B------:R-:W-:Y:S02]  /*24e70*/  SHF.R.U64 R14, R13, UR6, R2.reuse ;  /* 0x000000060d0e7c19 */ /* 0x100fe40008001202 */
[----:B------:R-:W-:-:S03]  /*24e80*/  SHF.R.U32.HI R15, RZ, UR6, R2 ;  /* 0x00000006ff0f7c19 */ /* 0x000fc60008011602 */
[----:B------:R-:W-:Y:S02]  /*24e90*/  IMAD.MOV.U32 R2, RZ, RZ, R14 ;  /* 0x000000ffff027224 */ /* 0x000fe400078e000e */
        /* <DEDUP_REMOVED lines=12> */
.L_x_569:
[----:B------:R-:W-:Y:S01]  /*24f60*/  ULDC UR6, c[0x0][0x648] ;  /* 0x0001920000067ab9 */ /* 0x000fe20000000800 */
[----:B------:R-:W-:Y:S02]  /*24f70*/  LOP3.LUT R13, R13, UR18, RZ, 0xc0, !PT ;  /* 0x000000120d0d7c12 */ /* 0x000fe4000f8ec0ff */
[----:B------:R-:W-:Y:S01]  /*24f80*/  SHF.R.U64 R2, R2, UR6, R3 ;  /* 0x0000000602027c19 */ /* 0x000fe20008001203 */
[----:B------:R-:W-:-:S04]  /*24f90*/  ULDC UR6, c[0x0][0x638] ;  /* 0x00018e0000067ab9 */ /* 0x000fc80000000800 */
[----:B------:R-:W-:Y:S02]  /*24fa0*/  IMAD.MOV R3, RZ, RZ, -R2 ;  /* 0x000000ffff037224 */ /* 0x000fe400078e0a02 */
[----:B------:R-:W-:Y:S02]  /*24fb0*/  IMAD R4, R2, UR5, R13 ;  /* 0x0000000502047c24 */ /* 0x000fe4000f8e020d */
[----:B------:R-:W-:Y:S01]  /*24fc0*/  IMAD R14, R3, UR6, R14 ;  /* 0x00000006030e7c24 */ /* 0x000fe2000f8e020e */
[----:B------:R-:W-:Y:S01]  /*24fd0*/  ULDC UR6, c[0x0][0x610] ;  /* 0x0001840000067ab9 */ /* 0x000fe20000000800 */
[----:B------:R-:W-:Y:S01]  /*24fe0*/  LOP3.LUT R3, R12, UR4, RZ, 0xc0, !PT ;  /* 0x000000040c037c12 */ /* 0x000fe2000f8ec0ff */
[----:B------:R-:W-:Y:S01]  /*24ff0*/  IMAD R9, R4, UR6, R9 ;  /* 0x0000000604097c24 */ /* 0x000fe2000f8e0209 */
[----:B------:R-:W-:Y:S01]  /*25000*/  ULDC UR6, c[0x0][0x600] ;  /* 0x0001800000067ab9 */ /* 0x000fe20000000800 */
[----:B------:R-:W-:Y:S02]  /*25010*/  IMAD.MOV.U32 R2, RZ, RZ, 0x1 ;  /* 0x00000001ff027424 */ /* 0x000fe400078e00ff */
[----:B------:R-:W-:-:S05]  /*25020*/  IMAD R14, R14, UR6, R3 ;  /* 0x000000060e0e7c24 */ /* 0x000fca000f8e0203 */
[----:B------:R-:W-:Y:S02]  /*25030*/  SEL R4, R14, R9, !P4 ;  /* 0x000000090e047207 */ /* 0x000fe40006000000 */
[----:B------:R-:W-:-:S07]  /*25040*/  SEL R12, R9, R14, !P4 ;  /* 0x0000000e090c7207 */ /* 0x000fce0006000000 */
.L_x_567:
[----:B------:R-:W-:Y:S05]  /*25050*/  BSYNC B1 ;  /* 0x0000000000017941 */ /* 0x000fea0003800000 */
.L_x_566:
[----:B------:R-:W-:-:S13]  /*25060*/  LOP3.LUT P0, RZ, R2, 0xff, RZ, 0xc0, !PT ;  /* 0x000000ff02ff7812 */ /* 0x000fda000780c0ff */
[----:B------:R-:W-:Y:S05]  /*25070*/  @P0 BRA `(.L_x_570) ;  /* 0xfffffff400200947 */ /* 0x000fea000383ffff */
[----:B------:R-:W-:Y:S05]  /*25080*/  BSYNC B0 ;  /* 0x0000000000007941 */ /* 0x000fea0003800000 */
.L_x_559:
[----:B------:R-:W-:-:S03]  /*25090*/  UMOV UR6, 0xffffffff ;  /* 0xffffffff00067882 */ /* 0x000fc60000000000 */
[----:B------:R-:W-:Y:S05]  /*250a0*/  BRA.DIV UR6, `(.L_x_571) ;  /* 0x0000000606947947 */ /* 0x000fea000b800000 */
[----:B------:R-:W-:-:S13]  /*250b0*/  ELECT P0, URZ, PT ;  /* 0x00000000003f782f */ /* 0x000fda0003800000 */
.L_x_588:
[----:B------:R-:W-:Y:S04]  /*250c0*/  BSSY B0, `(.L_x_572) ;  /* 0x0000047000007945 */ /* 0x000fe80003800000 */
[----:B------:R-:W-:Y:S05]  /*250d0*/  @!P0 BRA `(.L_x_573) ;  /* 0x0000000400148947 */ /* 0x000fea0003800000 */
[----:B------:R-:W-:-:S04]  /*250e0*/  ULOP3.LUT UR6, UR13, 0x2, URZ, 0xfc, !UPT ;  /* 0x000000020d067892 */ /* 0x000fc8000f8efc3f */
[----:B------:R-:W-:-:S06]  /*250f0*/  UISETP.NE.AND UP0, UPT, UR6, 0x3, UPT ;  /* 0x000000030600788c */ /* 0x000fcc000bf05270 */
[----:B------:R-:W-:-:S13]  /*25100*/  PLOP3.LUT P0, PT, PT, PT, UP0, 0x80, 0x0 ;  /* 0x000000000000781c */ /* 0x000fda0003f0f008 */
[----:B------:R-:W-:Y:S05]  /*25110*/  @!P0 BRA `(.L_x_574) ;  /* 0x0000000000048947 */ /* 0x000fea0003800000 */
[----:B------:R-:W-:Y:S01]  /*25120*/  BPT.TRAP 0x1 ;  /* 0x000000040000795c */ /* 0x000fe20000300000 */
.L_x_574:
[----:B------:R-:W0:Y:S01]  /*25130*/  S2R R3, SR_CgaCtaId ;  /* 0x0000000000037919 */ /* 0x000e220000008800 */
[----:B------:R-:W-:-:S04]  /*25140*/  MOV R2, 0x400 ;  /* 0x0000040000027802 */ /* 0x000fc80000000f00 */
[----:B0-----:R-:W-:Y:S02]  /*25150*/  LEA R3, R3, R2, 0x18 ;  /* 0x0000000203037211 */ /* 0x001fe400078ec0ff */
[----:B------:R-:W-:-:S03]  /*25160*/  SHF.L.U32 R2, R0, 0x1f, RZ ;  /* 0x0000001f00027819 */ /* 0x000fc600000006ff */
[----:B------:R-:W-:-:S04]  /*25170*/  VIADD R3, R3, 0x38 ;  /* 0x0000003803037836 */ /* 0x000fc80000000000 */
[----:B------:R-:W-:-:S04]  /*25180*/  IMAD R5, R8, 0x8, R3 ;  /* 0x0000000808057824 */ /* 0x000fc800078e0203 */
[----:B------:R-:W0:Y:S02]  /*25190*/  SYNCS.PHASECHK.TRANS64.TRYWAIT P0, [R5+URZ], R2 ;  /* 0x00000002050075a7 */ /* 0x000e24000800017f */
[----:B0-----:R-:W-:Y:S05]  /*251a0*/  @!P0 BRA `(.L_x_575) ;  /* 0x0000000400748947 */ /* 0x001fea0003800000 */
.L_x_589:
[----:B------:R-:W-:-:S05]  /*251b0*/  VIADD R8, R8, 0x1 ;  /* 0x0000000108087836 */ /* 0x000fca0000000000 */
[----:B------:R-:W-:-:S04]  /*251c0*/  ISETP.NE.AND P0, PT, R8, 0x7, PT ;  /* 0x000000070800780c */ /* 0x000fc80003f05270 */
[----:B0-----:R-:W-:Y:S02]  /*251d0*/  SEL R5, RZ, 0x1, P0 ;  /* 0x00000001ff057807 */ /* 0x001fe40000000000 */
[----:B------:R-:W-:Y:S02]  /*251e0*/  SEL R8, R8, RZ, P0 ;  /* 0x000000ff08087207 */ /* 0x000fe40000000000 */
[----:B------:R-:W-:-:S03]  /*251f0*/  LOP3.LUT R5, R0, R5, RZ, 0x3c, !PT ;  /* 0x0000000500057212 */ /* 0x000fc600078e3cff */
[----:B------:R-:W-:Y:S01]  /*25200*/  IMAD R7, R8, 0x8, R3 ;  /* 0x0000000808077824 */ /* 0x000fe200078e0203 */
[----:B------:R-:W-:-:S04]  /*25210*/  SHF.L.U32 R0, R5, 0x1f, RZ ;  /* 0x0000001f05007819 */ /* 0x000fc800000006ff */
[----:B------:R-:W0:Y:S02]  /*25220*/  SYNCS.PHASECHK.TRANS64.TRYWAIT P0, [R7+URZ], R0 ;  /* 0x00000000070075a7 */ /* 0x000e24000800017f */
[----:B0-----:R-:W-:Y:S05]  /*25230*/  @!P0 BRA `(.L_x_576) ;  /* 0x0000000400648947 */ /* 0x001fea0003800000 */
.L_x_590:
[----:B0-----:R-:W-:-:S05]  /*25240*/  VIADD R0, R8, 0x1 ;  /* 0x0000000108007836 */ /* 0x001fca0000000000 */
[----:B------:R-:W-:-:S04]  /*25250*/  ISETP.NE.AND P0, PT, R0, 0x7, PT ;  /* 0x000000070000780c */ /* 0x000fc80003f05270 */
[----:B------:R-:W-:Y:S02]  /*25260*/  SEL R2, RZ, 0x1, P0 ;  /* 0x00000001ff027807 */ /* 0x000fe40000000000 */
[----:B------:R-:W-:Y:S02]  /*25270*/  SEL R4, R0, RZ, P0 ;  /* 0x000000ff00047207 */ /* 0x000fe40000000000 */
[----:B------:R-:W-:-:S03]  /*25280*/  LOP3.LUT R5, R5, R2, RZ, 0x3c, !PT ;  /* 0x0000000205057212 */ /* 0x000fc600078e3cff */
[----:B------:R-:W-:Y:S01]  /*25290*/  IMAD R7, R4, 0x8, R3 ;  /* 0x0000000804077824 */ /* 0x000fe200078e0203 */
[----:B------:R-:W-:-:S04]  /*252a0*/  SHF.L.U32 R0, R5, 0x1f, RZ ;  /* 0x0000001f05007819 */ /* 0x000fc800000006ff */
[----:B------:R-:W0:Y:S02]  /*252b0*/  SYNCS.PHASECHK.TRANS64.TRYWAIT P0, [R7+URZ], R0 ;  /* 0x00000000070075a7 */ /* 0x000e24000800017f */
[----:B0-----:R-:W-:Y:S05]  /*252c0*/  @!P0 BRA `(.L_x_577) ;  /* 0x0000000400548947 */ /* 0x001fea0003800000 */
.L_x_591:
        /* <DEDUP_REMOVED lines=9> */
.L_x_592:
        /* <DEDUP_REMOVED lines=9> */
.L_x_593:
        /* <DEDUP_REMOVED lines=9> */
.L_x_594:
[----:B0-----:R-:W-:-:S05]  /*25480*/  VIADD R0, R4, 0x1 ;  /* 0x0000000104007836 */ /* 0x001fca0000000000 */
[----:B------:R-:W-:-:S04]  /*25490*/  ISETP.NE.AND P0, PT, R0, 0x7, PT ;  /* 0x000000070000780c */ /* 0x000fc80003f05270 */
[----:B------:R-:W-:Y:S02]  /*254a0*/  SEL R2, RZ, 0x1, P0 ;  /* 0x00000001ff027807 */ /* 0x000fe40000000000 */
[----:B------:R-:W-:Y:S02]  /*254b0*/  SEL R0, R0, RZ, P0 ;  /* 0x000000ff00007207 */ /* 0x000fe40000000000 */
[----:B------:R-:W-:-:S03]  /*254c0*/  LOP3.LUT R2, R5, R2, RZ, 0x3c, !PT ;  /* 0x0000000205027212 */ /* 0x000fc600078e3cff */
[----:B------:R-:W-:Y:S01]  /*254d0*/  IMAD R3, R0, 0x8, R3 ;  /* 0x0000000800037824 */ /* 0x000fe200078e0203 */
[----:B------:R-:W-:-:S07]  /*254e0*/  SHF.L.U32 R0, R2, 0x1f, RZ ;  /* 0x0000001f02007819 */ /* 0x000fce00000006ff */
.L_x_581:
[----:B0-----:R0:W1:Y:S02]  /*254f0*/  SYNCS.PHASECHK.TRANS64.TRYWAIT P0, [R3+URZ], R0 ;  /* 0x00000000030075a7 */ /* 0x001064000800017f */
[----:B-1----:R-:W-:Y:S05]  /*25500*/  @!P0 NANOSLEEP.SYNCS 0x989680 ;  /* 0x009896800000895d */ /* 0x002fea0003900000 */
[----:B------:R-:W1:Y:S02]  /*25510*/  @!P0 SYNCS.PHASECHK.TRANS64 P0, [R3+URZ], R0 ;  /* 0x00000000030085a7 */ /* 0x000e64000800007f */
[----:B-1----:R-:W-:Y:S05]  /*25520*/  @!P0 BRA `(.L_x_581) ;  /* 0xfffffffc00f08947 */ /* 0x002fea000383ffff */
.L_x_573:
[----:B------:R-:W-:Y:S05]  /*25530*/  BSYNC B0 ;  /* 0x0000000000007941 */ /* 0x000fea0003800000 */
.L_x_572:
[----:B------:R-:W-:Y:S05]  /*25540*/  EXIT ;  /* 0x000000000000794d */ /* 0x000fea0003800000 */
.L_x_21:
[----:B--2---:R-:W-:-:S04]  /*25550*/  IMAD.U32 R3, RZ, RZ, UR6 ;  /* 0x00000006ff037e24 */ /* 0x004fc8000f8e00ff */
[----:B------:R2:W3:Y:S03]  /*25560*/  SYNCS.PHASECHK.TRANS64.TRYWAIT P1, [R3+URZ], R0 ;  /* 0x00000000030075a7 */ /* 0x0004e6000802017f */
[----:B---3--:R-:W-:Y:S05]  /*25570*/  @!P1 NANOSLEEP.SYNCS 0x989680 ;  /* 0x009896800000995d */ /* 0x008fea0003900000 */
[----:B------:R-:W3:Y:S02]  /*25580*/  @!P1 SYNCS.PHASECHK.TRANS64 P1, [R3+URZ], R0 ;  /* 0x00000000030095a7 */ /* 0x000ee4000802007f */
[----:B---3--:R-:W-:Y:S05]  /*25590*/  @!P1 BRA `(.L_x_21) ;  /* 0xfffffffc00ec9947 */ /* 0x008fea000383ffff */
[----:B------:R-:W-:Y:S05]  /*255a0*/  BRA `(.L_x_20) ;  /* 0xfffffdd800047947 */ /* 0x000fea000383ffff */
.L_x_27:
[----:B-----5:R2:W-:Y:S02]  /*255b0*/  STL [R1+0x470], R0 ;  /* 0x0004700001007387 */ /* 0x0205e40000100800 */
[----:B--2---:R-:W-:-:S04]  /*255c0*/  IMAD.U32 R0, RZ, RZ, UR16 ;  /* 0x00000010ff007e24 */ /* 0x004fc8000f8e00ff */
[----:B------:R2:W3:Y:S03]  /*255d0*/  SYNCS.PHASECHK.TRANS64.TRYWAIT P1, [R0+URZ], R2 ;  /* 0x00000002000075a7 */ /* 0x0004e6000802017f */
[----:B---3--:R-:W-:Y:S05]  /*255e0*/  @!P1 NANOSLEEP.SYNCS 0x989680 ;  /* 0x009896800000995d */ /* 0x008fea0003900000 */
[----:B------:R2:W3:Y:S02]  /*255f0*/  @!P1 SYNCS.PHASECHK.TRANS64 P1, [R0+URZ], R2 ;  /* 0x00000002000095a7 */ /* 0x0004e4000802007f */
[----:B--2---:R2:W5:Y:S02]  /*25600*/  LDL.LU R0, [R1+0x470] ;  /* 0x0004700001007983 */ /* 0x0045640000300800 */
[----:B--23--:R-:W-:Y:S05]  /*25610*/  @!P1 BRA `(.L_x_27) ;  /* 0xfffffffc00e49947 */ /* 0x00cfea000383ffff */
[----:B------:R-:W-:Y:S05]  /*25620*/  BRA `(.L_x_26) ;  /* 0xfffffe1800d07947 */ /* 0x000fea000383ffff */
.L_x_560:
[----:B------:R-:W-:Y:S01]  /*25630*/  BSSY B1, `(.L_x_582) ;  /* 0x0000006000017945 */ /* 0x000fe20003800000 */
[----:B------:R-:W-:-:S07]  /*25640*/  IMAD.MOV.U32 R2, RZ, RZ, -0x1 ;  /* 0xffffffffff027424 */ /* 0x000fce00078e00ff */
[----:B------:R-:W-:Y:S05]  /*25650*/  WARPSYNC.COLLECTIVE R2, `(.L_x_583) ;  /* 0x00000000020c7348 */ /* 0x000fea0003c00000 */
[----:B------:R-:W-:Y:S02]  /*25660*/  ELECT P0, UR62, PT ;  /* 0x00000000003e782f */ /* 0x000fe40003800000 */
[----:B------:R-:W-:Y:S01]  /*25670*/  MOV R2, UR62 ;  /* 0x0000003e00027c02 */ /* 0x000fe20008000f00 */
[----:B------:R-:W-:Y:S10]  /*25680*/  ENDCOLLECTIVE ;  /* 0x000000000000791b */ /* 0x000ff40003800000 */
.L_x_583:
[----:B------:R-:W-:Y:S05]  /*25690*/  BSYNC B1 ;  /* 0x0000000000017941 */ /* 0x000fea0003800000 */
.L_x_582:
[----:B------:R-:W-:Y:S05]  /*256a0*/  BRA `(.L_x_584) ;  /* 0xffffffec00a07947 */ /* 0x000fea000383ffff */
.L_x_563:
[----:B0-----:R0:W1:Y:S02]  /*256b0*/  SYNCS.PHASECHK.TRANS64.TRYWAIT P0, [R18+URZ+0x38], R13 ;  /* 0x0000380d120075a7 */ /* 0x001064000800017f */
[----:B-1----:R-:W-:Y:S05]  /*256c0*/  @!P0 NANOSLEEP.SYNCS 0x989680 ;  /* 0x009896800000895d */ /* 0x002fea0003900000 */
[----:B------:R-:W1:Y:S02]  /*256d0*/  @!P0 SYNCS.PHASECHK.TRANS64 P0, [R18+URZ+0x38], R13 ;  /* 0x0000380d120085a7 */ /* 0x000e64000800007f */
[----:B-1----:R-:W-:Y:S05]  /*256e0*/  @!P0 BRA `(.L_x_563) ;  /* 0xfffffffc00f08947 */ /* 0x002fea000383ffff */
[----:B------:R-:W-:Y:S05]  /*256f0*/  BRA `(.L_x_585) ;  /* 0xffffffec00d87947 */ /* 0x000fea000383ffff */
.L_x_571:
[----:B------:R-:W-:Y:S01]  /*25700*/  BSSY B0, `(.L_x_586) ;  /* 0x0000006000007945 */ /* 0x000fe20003800000 */
[----:B------:R-:W-:-:S07]  /*25710*/  IMAD.MOV.U32 R2, RZ, RZ, -0x1 ;  /* 0xffffffffff027424 */ /* 0x000fce00078e00ff */
[----:B------:R-:W-:Y:S05]  /*25720*/  WARPSYNC.COLLECTIVE R2, `(.L_x_587) ;  /* 0x00000000020c7348 */ /* 0x000fea0003c00000 */
[----:B------:R-:W-:Y:S02]  /*25730*/  ELECT P0, UR62, PT ;  /* 0x00000000003e782f */ /* 0x000fe40003800000 */
[----:B------:R-:W-:Y:S01]  /*25740*/  MOV R2, UR62 ;  /* 0x0000003e00027c02 */ /* 0x000fe20008000f00 */
[----:B------:R-:W-:Y:S10]  /*25750*/  ENDCOLLECTIVE ;  /* 0x000000000000791b */ /* 0x000ff40003800000 */
.L_x_587:
[----:B------:R-:W-:Y:S05]  /*25760*/  BSYNC B0 ;  /* 0x0000000000007941 */ /* 0x000fea0003800000 */
.L_x_586:
[----:B------:R-:W-:Y:S05]  /*25770*/  BRA `(.L_x_588) ;  /* 0xfffffff800507947 */ /* 0x000fea000383ffff */
.L_x_575:
[----:B0-----:R0:W1:Y:S02]  /*25780*/  SYNCS.PHASECHK.TRANS64.TRYWAIT P0, [R5+URZ], R2 ;  /* 0x00000002050075a7 */ /* 0x001064000800017f */
[----:B-1----:R-:W-:Y:S05]  /*25790*/  @!P0 NANOSLEEP.SYNCS 0x989680 ;  /* 0x009896800000895d */ /* 0x002fea0003900000 */
[----:B------:R-:W1:Y:S02]  /*257a0*/  @!P0 SYNCS.PHASECHK.TRANS64 P0, [R5+URZ], R2 ;  /* 0x00000002050085a7 */ /* 0x000e64000800007f */
[----:B-1----:R-:W-:Y:S05]  /*257b0*/  @!P0 BRA `(.L_x_575) ;  /* 0xfffffffc00f08947 */ /* 0x002fea000383ffff */
[----:B------:R-:W-:Y:S05]  /*257c0*/  BRA `(.L_x_589) ;  /* 0xfffffff800787947 */ /* 0x000fea000383ffff */
.L_x_576:
[----:B0-----:R0:W1:Y:S02]  /*257d0*/  SYNCS.PHASECHK.TRANS64.TRYWAIT P0, [R7+URZ], R0 ;  /* 0x00000000070075a7 */ /* 0x001064000800017f */
[----:B-1----:R-:W-:Y:S05]  /*257e0*/  @!P0 NANOSLEEP.SYNCS 0x989680 ;  /* 0x009896800000895d */ /* 0x002fea0003900000 */
[----:B------:R-:W1:Y:S02]  /*257f0*/  @!P0 SYNCS.PHASECHK.TRANS64 P0, [R7+URZ], R0 ;  /* 0x00000000070085a7 */ /* 0x000e64000800007f */
[----:B-1----:R-:W-:Y:S05]  /*25800*/  @!P0 BRA `(.L_x_576) ;  /* 0xfffffffc00f08947 */ /* 0x002fea000383ffff */
[----:B------:R-:W-:Y:S05]  /*25810*/  BRA `(.L_x_590) ;  /* 0xfffffff800887947 */ /* 0x000fea000383ffff */
.L_x_577:
[----:B0-----:R0:W1:Y:S02]  /*25820*/  SYNCS.PHASECHK.TRANS64.TRYWAIT P0, [R7+URZ], R0 ;  /* 0x00000000070075a7 */ /* 0x001064000800017f */
[----:B-1----:R-:W-:Y:S05]  /*25830*/  @!P0 NANOSLEEP.SYNCS 0x989680 ;  /* 0x009896800000895d */ /* 0x002fea0003900000 */
[----:B------:R-:W1:Y:S02]  /*25840*/  @!P0 SYNCS.PHASECHK.TRANS64 P0, [R7+URZ], R0 ;  /* 0x00000000070085a7 */ /* 0x000e64000800007f */
[----:B-1----:R-:W-:Y:S05]  /*25850*/  @!P0 BRA `(.L_x_577) ;  /* 0xfffffffc00f08947 */ /* 0x002fea000383ffff */
[----:B------:R-:W-:Y:S05]  /*25860*/  BRA `(.L_x_591) ;  /* 0xfffffff800987947 */ /* 0x000fea000383ffff */
.L_x_578:
[----:B0-----:R0:W1:Y:S02]  /*25870*/  SYNCS.PHASECHK.TRANS64.TRYWAIT P0, [R7+URZ], R0 ;  /* 0x00000000070075a7 */ /* 0x001064000800017f */
[----:B-1----:R-:W-:Y:S05]  /*25880*/  @!P0 NANOSLEEP.SYNCS 0x989680 ;  /* 0x009896800000895d */ /* 0x002fea0003900000 */
[----:B------:R-:W1:Y:S02]  /*25890*/  @!P0 SYNCS.PHASECHK.TRANS64 P0, [R7+URZ], R0 ;  /* 0x00000000070085a7 */ /* 0x000e64000800007f */
[----:B-1----:R-:W-:Y:S05]  /*258a0*/  @!P0 BRA `(.L_x_578) ;  /* 0xfffffffc00f08947 */ /* 0x002fea000383ffff */
[----:B------:R-:W-:Y:S05]  /*258b0*/  BRA `(.L_x_592) ;  /* 0xfffffff800a87947 */ /* 0x000fea000383ffff */
.L_x_579:
[----:B0-----:R0:W1:Y:S02]  /*258c0*/  SYNCS.PHASECHK.TRANS64.TRYWAIT P0, [R7+URZ], R0 ;  /* 0x00000000070075a7 */ /* 0x001064000800017f */
[----:B-1----:R-:W-:Y:S05]  /*258d0*/  @!P0 NANOSLEEP.SYNCS 0x989680 ;  /* 0x009896800000895d */ /* 0x002fea0003900000 */
[----:B------:R-:W1:Y:S02]  /*258e0*/  @!P0 SYNCS.PHASECHK.TRANS64 P0, [R7+URZ], R0 ;  /* 0x00000000070085a7 */ /* 0x000e64000800007f */
[----:B-1----:R-:W-:Y:S05]  /*258f0*/  @!P0 BRA `(.L_x_579) ;  /* 0xfffffffc00f08947 */ /* 0x002fea000383ffff */
[----:B------:R-:W-:Y:S05]  /*25900*/  BRA `(.L_x_593) ;  /* 0xfffffff800b87947 */ /* 0x000fea000383ffff */
.L_x_580:
[----:B0-----:R0:W1:Y:S02]  /*25910*/  SYNCS.PHASECHK.TRANS64.TRYWAIT P0, [R7+URZ], R0 ;  /* 0x00000000070075a7 */ /* 0x001064000800017f */
[----:B-1----:R-:W-:Y:S05]  /*25920*/  @!P0 NANOSLEEP.SYNCS 0x989680 ;  /* 0x009896800000895d */ /* 0x002fea0003900000 */
[----:B------:R-:W1:Y:S02]  /*25930*/  @!P0 SYNCS.PHASECHK.TRANS64 P0, [R7+URZ], R0 ;  /* 0x00000000070085a7 */ /* 0x000e64000800007f */
[----:B-1----:R-:W-:Y:S05]  /*25940*/  @!P0 BRA `(.L_x_580) ;  /* 0xfffffffc00f08947 */ /* 0x002fea000383ffff */
[----:B------:R-:W-:Y:S05]  /*25950*/  BRA `(.L_x_594) ;  /* 0xfffffff800c87947 */ /* 0x000fea000383ffff */
.L_x_595:
[----:B------:R-:W-:-:S00]  /*25960*/  BRA `(.L_x_595) ;  /* 0xfffffffc00fc7947 */ /* 0x000fc0000383ffff */
[----:B------:R-:W-:-:S00]  /*25970*/  NOP ;  /* 0x0000000000007918 */ /* 0x000fc00000000000 */
        /* <DEDUP_REMOVED lines=8> */
.L_x_596:


//--------------------- .nv.shared._ZN7cutlass13device_kernelINS_4gemm6kernel13GemmUniversalIN4cute5tupleIJiiiiEEENS1_10collective13CollectiveMmaINS1_37MainloopSm90TmaGmmaWarpSpecializedFP8ILi7ENS5_IJNS4_1CILi1EEENSA_ILi8EEESB_EEENS1_35KernelTmaWarpSpecializedCooperativeEEENS5_IJNSA_ILi256EEESG_NSA_ILi64EEEEEENS_12float_e4m3_tENS5_IJlSB_lEEESJ_SK_NS4_8TiledMMAINS4_8MMA_AtomIJNS4_4SM904GMMA31MMA_64x256x32_F32E4M3E4M3_SS_TNILNSO_7ScaleInE1ELSQ_1EEEEEENS4_6LayoutINS5_IJNSA_ILi2EEESB_SB_EEENS5_IJSB_NSA_ILi0EEESW_EEEEENS5_IJNS4_10UnderscoreESZ_SZ_EEEEENS4_23SM90_TMA_LOAD_MULTICASTENS4_14ComposedLayoutINS4_7SwizzleILi2ELi4ELi3EEENS4_18smem_ptr_flag_bitsILi8EEENST_INS5_IJSC_SH_EEENS5_IJSH_SB_EEEEEEEvNS4_8identityENS4_13SM90_TMA_LOADES1B_vS1C_EENS_8epilogue10collective6detail29Sm90TmaWarpSpecializedAdapterINS1G_15DefaultEpilogueISJ_SK_SK_NS1F_6thread17LinearCombinationISJ_Li1EffLNS1K_9ScaleType4KindE0ELNS_15FloatRoundStyleE2ESJ_EENS1_15EpilogueDefaultEEEEEvvEEEEvNT_6ParamsE --------------------------
	.section	.nv.shared._ZN7cutlass13device_kernelINS_4gemm6kernel13GemmUniversalIN4cute5tupleIJiiiiEEENS1_10collective13CollectiveMmaINS1_37MainloopSm90TmaGmmaWarpSpecializedFP8ILi7ENS5_IJNS4_1CILi1EEENSA_ILi8EEESB_EEENS1_35KernelTmaWarpSpecializedCooperativeEEENS5_IJNSA_ILi256EEESG_NSA_ILi64EEEEEENS_12float_e4m3_tENS5_IJlSB_lEEESJ_SK_NS4_8TiledMMAINS4_8MMA_AtomIJNS4_4SM904GMMA31MMA_64x256x32_F32E4M3E4M3_SS_TNILNSO_7ScaleInE1ELSQ_1EEEEEENS4_6LayoutINS5_IJNSA_ILi2EEESB_SB_EEENS5_IJSB_NSA_ILi0EEESW_EEEEENS5_IJNS4_10UnderscoreESZ_SZ_EEEEENS4_23SM90_TMA_LOAD_MULTICASTENS4_14ComposedLayoutINS4_7SwizzleILi2ELi4ELi3EEENS4_18smem_ptr_flag_bitsILi8EEENST_INS5_IJSC_SH_EEENS5_IJSH_SB_EEEEEEEvNS4_8identityENS4_13SM90_TMA_LOADES1B_vS1C_EENS_8epilogue10collective6detail29Sm90TmaWarpSpecializedAdapterINS1G_15DefaultEpilogueISJ_SK_SK_NS1F_6thread17LinearCombinationISJ_Li1EffLNS1K_9ScaleType4KindE0ELNS_15FloatRoundStyleE2ESJ_EENS1_15EpilogueDefaultEEEEEvvEEEEvNT_6ParamsE,"aw",@nobits
	.sectionflags	@""
	.align	16
	.zero		1024


//--------------------- .nv.shared.reserved.0     --------------------------
	.section	.nv.shared.reserved.0,"aw",@nobits
	.weak		__nv_reservedSMEM_offset_0_alias
	.size		__nv_reservedSMEM_offset_0_alias, 0, 0
	.other		__nv_reservedSMEM_offset_0_alias,@"STO_CUDA_RESERVED_SHARED STV_DEFAULT"
__nv_reservedSMEM_offset_0_alias:
	.zero		0


//--------------------- .nv.global                --------------------------
	.section	.nv.global,"aw",@nobits
.nv.global:
	.type		_ZN40_INTERNAL_ae303b5c_4_k_cu_8051401d_225304cute1_E,@object
	.size		_ZN40_INTERNAL_ae303b5c_4_k_cu_8051401d_225304cute1_E,(_ZN40_INTERNAL_ae303b5c_4_k_cu_8051401d_225304cuda3std3__45__cpo6cbeginE - _ZN40_INTERNAL_ae303b5c_4_k_cu_8051401d_225304cute1_E)
_ZN40_INTERNAL_ae303b5c_4_k_cu_8051401d_225304cute1_E:
	.zero		1
	.type		_ZN40_INTERNAL_ae303b5c_4_k_cu_8051401d_225304cuda3std3__45__cpo6cbeginE,@object
	.size		_ZN40_INTERNAL_ae303b5c_4_k_cu_8051401d_225304cuda3std3__45__cpo6cbeginE,(_ZN40_INTERNAL_ae303b5c_4_k_cu_8051401d_225304cuda3std3__48in_placeE - _ZN40_INTERNAL_ae303b5c_4_k_cu_8051401d_225304cuda3std3__45__cpo6cbeginE)
_ZN40_INTERNAL_ae303b5c_4_k_cu_8051401d_225304cuda3std3__45__cpo6cbeginE:
	.zero		1
	.type		_ZN40_INTERNAL_ae303b5c_4_k_cu_8051401d_225304cuda3std3__48in_placeE,@object
	.size		_ZN40_INTERNAL_ae303b5c_4_k_cu_8051401d_225304cuda3std3__48in_placeE,(_ZN40_INTERNAL_ae303b5c_4_k_cu_8051401d_225304cuda3std6ranges3__45__cpo9iter_moveE - _ZN40_INTERNAL_ae303b5c_4_k_cu_8051401d_225304cuda3std3__48in_placeE)
_ZN40_INTERNAL_ae303b5c_4_k_cu_8051401d_225304cuda3std3__48in_placeE:
	.zero		1
	.type		_ZN40_INTERNAL_ae303b5c_4_k_cu_8051401d_225304cuda3std6ranges3__45__cpo9iter_moveE,@object
	.size		_ZN40_INTERNAL_ae303b5c_4_k_cu_8051401d_225304cuda3std6ranges3__45__cpo9iter_moveE,(_ZN40_INTERNAL_ae303b5c_4_k_cu_8051401d_225304cuda3std3__45__cpo5beginE - _ZN40_INTERNAL_ae303b5c_4_k_cu_8051401d_225304cuda3std6ranges3__45__cpo9iter_moveE)
_ZN40_INTERNAL_ae303b5c_4_k_cu_8051401d_225304cuda3std6ranges3__45__cpo9iter_moveE:
	.zero		1
	.type		_ZN40_INTERNAL_ae303b5c_4_k_cu_8051401d_225304cuda3std3__45__cpo5beginE,@object
	.size		_ZN40_INTERNAL_ae303b5c_4_k_cu_8051401d_225304cuda3std3__45__cpo5beginE,(_ZN40_INTERNAL_ae303b5c_4_k_cu_8051401d_225304cuda3std3__442_GLOBAL__N__ae303b5c_4_k_cu_8051401d_225306ignoreE - _ZN40_INTERNAL_ae303b5c_4_k_cu_8051401d_225304cuda3std3__45__cpo5beginE)
_ZN40_INTERNAL_ae303b5c_4_k_cu_8051401d_225304cuda3std3__45__cpo5beginE:
	.zero		1
	.type		_ZN40_INTERNAL_ae303b5c_4_k_cu_8051401d_225304cuda3std3__442_GLOBAL__N__ae303b5c_4_k_cu_8051401d_225306ignoreE,@object
	.size		_ZN40_INTERNAL_ae303b5c_4_k_cu_8051401d_225304cuda3std3__442_GLOBAL__N__ae303b5c_4_k_cu_8051401d_225306ignoreE,(_ZN40_INTERNAL_ae303b5c_4_k_cu_8051401d_225304cute7productE - _ZN40_INTERNAL_ae303b5c_4_k_cu_8051401d_225304cuda3std3__442_GLOBAL__N__ae303b5c_4_k_cu_8051401d_225306ignoreE)
_ZN40_INTERNAL_ae303b5c_4_k_cu_8051401d_225304cuda3std3__442_GLOBAL__N__ae303b5c_4_k_cu_8051401d_225306ignoreE:
	.zero		1
	.type		_ZN40_INTERNAL_ae303b5c_4_k_cu_8051401d_225304cute7productE,@object
	.size		_ZN40_INTERNAL_ae303b5c_4_k_cu_8051401d_225304cute7productE,(_ZN40_INTERNAL_ae303b5c_4_k_cu_8051401d_225304cuda3std3__45__cpo3endE - _ZN40_INTERNAL_ae303b5c_4_k_cu_8051401d_225304cute7productE)
_ZN40_INTERNAL_ae303b5c_4_k_cu_8051401d_225304cute7productE:
	.zero		1
	.type		_ZN40_INTERNAL_ae303b5c_4_k_cu_8051401d_225304cuda3std3__45__cpo3endE,@object
	.size		_ZN40_INTERNAL_ae303b5c_4_k_cu_8051401d_225304cuda3std3__45__cpo3endE,(_ZN40_INTERNAL_ae303b5c_4_k_cu_8051401d_225304cuda3std3__419piecewise_constructE - _ZN40_INTERNAL_ae303b5c_4_k_cu_8051401d_225304cuda3std3__45__cpo3endE)
_ZN40_INTERNAL_ae303b5c_4_k_cu_8051401d_225304cuda3std3__45__cpo3endE:
	.zero		1
	.type		_ZN40_INTERNAL_ae303b5c_4_k_cu_8051401d_225304cuda3std3__419piecewise_constructE,@object
	.size		_ZN40_INTERNAL_ae303b5c_4_k_cu_8051401d_225304cuda3std3__419piecewise_constructE,(_ZN40_INTERNAL_ae303b5c_4_k_cu_8051401d_225304cuda3std3__45__cpo4cendE - _ZN40_INTERNAL_ae303b5c_4_k_cu_8051401d_225304cuda3std3__419piecewise_constructE)
_ZN40_INTERNAL_ae303b5c_4_k_cu_8051401d_225304cuda3std3__419piecewise_constructE:
	.zero		1
	.type		_ZN40_INTERNAL_ae303b5c_4_k_cu_8051401d_225304cuda3std3__45__cpo4cendE,@object
	.size		_ZN40_INTERNAL_ae303b5c_4_k_cu_8051401d_225304cuda3std3__45__cpo4cendE,(_ZN40_INTERNAL_ae303b5c_4_k_cu_8051401d_225304cuda3std6ranges3__45__cpo4swapE - _ZN40_INTERNAL_ae303b5c_4_k_cu_8051401d_225304cuda3std3__45__cpo4cendE)
_ZN40_INTERNAL_ae303b5c_4_k_cu_8051401d_225304cuda3std3__45__cpo4cendE:
	.zero		1
	.type		_ZN40_INTERNAL_ae303b5c_4_k_cu_8051401d_225304cuda3std6ranges3__45__cpo4swapE,@object
	.size		_ZN40_INTERNAL_ae303b5c_4_k_cu_8051401d_225304cuda3std6ranges3__45__cpo4swapE,(.L_7 - _ZN40_INTERNAL_ae303b5c_4_k_cu_8051401d_225304cuda3std6ranges3__45__cpo4swapE)
_ZN40_INTERNAL_ae303b5c_4_k_cu_8051401d_225304cuda3std6ranges3__45__cpo4swapE:
	.zero		1
.L_7:


//--------------------- .nv.constant0._ZN7cutlass13device_kernelINS_4gemm6kernel13GemmUniversalIN4cute5tupleIJiiiiEEENS1_10collective13CollectiveMmaINS1_37MainloopSm90TmaGmmaWarpSpecializedFP8ILi7ENS5_IJNS4_1CILi1EEENSA_ILi8EEESB_EEENS1_35KernelTmaWarpSpecializedCooperativeEEENS5_IJNSA_ILi256EEESG_NSA_ILi64EEEEEENS_12float_e4m3_tENS5_IJlSB_lEEESJ_SK_NS4_8TiledMMAINS4_8MMA_AtomIJNS4_4SM904GMMA31MMA_64x256x32_F32E4M3E4M3_SS_TNILNSO_7ScaleInE1ELSQ_1EEEEEENS4_6LayoutINS5_IJNSA_ILi2EEESB_SB_EEENS5_IJSB_NSA_ILi0EEESW_EEEEENS5_IJNS4_10UnderscoreESZ_SZ_EEEEENS4_23SM90_TMA_LOAD_MULTICASTENS4_14ComposedLayoutINS4_7SwizzleILi2ELi4ELi3EEENS4_18smem_ptr_flag_bitsILi8EEENST_INS5_IJSC_SH_EEENS5_IJSH_SB_EEEEEEEvNS4_8identityENS4_13SM90_TMA_LOADES1B_vS1C_EENS_8epilogue10collective6detail29Sm90TmaWarpSpecializedAdapterINS1G_15DefaultEpilogueISJ_SK_SK_NS1F_6thread17LinearCombinationISJ_Li1EffLNS1K_9ScaleType4KindE0ELNS_15FloatRoundStyleE2ESJ_EENS1_15EpilogueDefaultEEEEEvvEEEEvNT_6ParamsE --------------------------
	.section	.nv.constant0._ZN7cutlass13device_kernelINS_4gemm6kernel13GemmUniversalIN4cute5tupleIJiiiiEEENS1_10collective13CollectiveMmaINS1_37MainloopSm90TmaGmmaWarpSpecializedFP8ILi7ENS5_IJNS4_1CILi1EEENSA_ILi8EEESB_EEENS1_35KernelTmaWarpSpecializedCooperativeEEENS5_IJNSA_ILi256EEESG_NSA_ILi64EEEEEENS_12float_e4m3_tENS5_IJlSB_lEEESJ_SK_NS4_8TiledMMAINS4_8MMA_AtomIJNS4_4SM904GMMA31MMA_64x256x32_F32E4M3E4M3_SS_TNILNSO_7ScaleInE1ELSQ_1EEEEEENS4_6LayoutINS5_IJNSA_ILi2EEESB_SB_EEENS5_IJSB_NSA_ILi0EEESW_EEEEENS5_IJNS4_10UnderscoreESZ_SZ_EEEEENS4_23SM90_TMA_LOAD_MULTICASTENS4_14ComposedLayoutINS4_7SwizzleILi2ELi4ELi3EEENS4_18smem_ptr_flag_bitsILi8EEENST_INS5_IJSC_SH_EEENS5_IJSH_SB_EEEEEEEvNS4_8identityENS4_13SM90_TMA_LOADES1B_vS1C_EENS_8epilogue10collective6detail29Sm90TmaWarpSpecializedAdapterINS1G_15DefaultEpilogueISJ_SK_SK_NS1F_6thread17LinearCombinationISJ_Li1EffLNS1K_9ScaleType4KindE0ELNS_15FloatRoundStyleE2ESJ_EENS1_15EpilogueDefaultEEEEEvvEEEEvNT_6ParamsE,"a",@progbits
	.sectionflags	@""
	.align	4
.nv.constant0._ZN7cutlass13device_kernelINS_4gemm6kernel13GemmUniversalIN4cute5tupleIJiiiiEEENS1_10collective13CollectiveMmaINS1_37MainloopSm90TmaGmmaWarpSpecializedFP8ILi7ENS5_IJNS4_1CILi1EEENSA_ILi8EEESB_EEENS1_35KernelTmaWarpSpecializedCooperativeEEENS5_IJNSA_ILi256EEESG_NSA_ILi64EEEEEENS_12float_e4m3_tENS5_IJlSB_lEEESJ_SK_NS4_8TiledMMAINS4_8MMA_AtomIJNS4_4SM904GMMA31MMA_64x256x32_F32E4M3E4M3_SS_TNILNSO_7ScaleInE1ELSQ_1EEEEEENS4_6LayoutINS5_IJNSA_ILi2EEESB_SB_EEENS5_IJSB_NSA_ILi0EEESW_EEEEENS5_IJNS4_10UnderscoreESZ_SZ_EEEEENS4_23SM90_TMA_LOAD_MULTICASTENS4_14ComposedLayoutINS4_7SwizzleILi2ELi4ELi3EEENS4_18smem_ptr_flag_bitsILi8EEENST_INS5_IJSC_SH_EEENS5_IJSH_SB_EEEEEEEvNS4_8identityENS4_13SM90_TMA_LOADES1B_vS1C_EENS_8epilogue10collective6detail29Sm90TmaWarpSpecializedAdapterINS1G_15DefaultEpilogueISJ_SK_SK_NS1F_6thread17LinearCombinationISJ_Li1EffLNS1K_9ScaleType4KindE0ELNS_15FloatRoundStyleE2ESJ_EENS1_15EpilogueDefaultEEEEEvvEEEEvNT_6ParamsE:
	.zero		1664


//--------------------- SYMBOLS --------------------------

	.type		.nv.reservedSmem.offset0,@object
	.size		.nv.reservedSmem.offset0,0x4
